//
// Generated by NVIDIA NVVM Compiler
//
// Compiler Build ID: CL-36424714
// Cuda compilation tools, release 13.0, V13.0.88
// Based on NVVM 20.0.0
//

.version 9.0
.target sm_100
.address_size 64

	// .globl	_Z6searchPjjjjjjjjjjjjjjjjjjjjj

.visible .entry _Z6searchPjjjjjjjjjjjjjjjjjjjjj(
	.param .u64 .ptr .align 1 _Z6searchPjjjjjjjjjjjjjjjjjjjjj_param_0,
	.param .u32 _Z6searchPjjjjjjjjjjjjjjjjjjjjj_param_1,
	.param .u32 _Z6searchPjjjjjjjjjjjjjjjjjjjjj_param_2,
	.param .u32 _Z6searchPjjjjjjjjjjjjjjjjjjjjj_param_3,
	.param .u32 _Z6searchPjjjjjjjjjjjjjjjjjjjjj_param_4,
	.param .u32 _Z6searchPjjjjjjjjjjjjjjjjjjjjj_param_5,
	.param .u32 _Z6searchPjjjjjjjjjjjjjjjjjjjjj_param_6,
	.param .u32 _Z6searchPjjjjjjjjjjjjjjjjjjjjj_param_7,
	.param .u32 _Z6searchPjjjjjjjjjjjjjjjjjjjjj_param_8,
	.param .u32 _Z6searchPjjjjjjjjjjjjjjjjjjjjj_param_9,
	.param .u32 _Z6searchPjjjjjjjjjjjjjjjjjjjjj_param_10,
	.param .u32 _Z6searchPjjjjjjjjjjjjjjjjjjjjj_param_11,
	.param .u32 _Z6searchPjjjjjjjjjjjjjjjjjjjjj_param_12,
	.param .u32 _Z6searchPjjjjjjjjjjjjjjjjjjjjj_param_13,
	.param .u32 _Z6searchPjjjjjjjjjjjjjjjjjjjjj_param_14,
	.param .u32 _Z6searchPjjjjjjjjjjjjjjjjjjjjj_param_15,
	.param .u32 _Z6searchPjjjjjjjjjjjjjjjjjjjjj_param_16,
	.param .u32 _Z6searchPjjjjjjjjjjjjjjjjjjjjj_param_17,
	.param .u32 _Z6searchPjjjjjjjjjjjjjjjjjjjjj_param_18,
	.param .u32 _Z6searchPjjjjjjjjjjjjjjjjjjjjj_param_19,
	.param .u32 _Z6searchPjjjjjjjjjjjjjjjjjjjjj_param_20
)
{
	.reg .pred 	%p<3>;
	.reg .b32 	%r<1236>;
	.reg .b64 	%rd<5>;

	ld.param.u64 	%rd2, [_Z6searchPjjjjjjjjjjjjjjjjjjjjj_param_0];
	ld.param.u32 	%r899, [_Z6searchPjjjjjjjjjjjjjjjjjjjjj_param_1];
	ld.param.u32 	%r900, [_Z6searchPjjjjjjjjjjjjjjjjjjjjj_param_2];
	ld.param.u32 	%r901, [_Z6searchPjjjjjjjjjjjjjjjjjjjjj_param_3];
	ld.param.u32 	%r902, [_Z6searchPjjjjjjjjjjjjjjjjjjjjj_param_4];
	ld.param.u32 	%r903, [_Z6searchPjjjjjjjjjjjjjjjjjjjjj_param_5];
	ld.param.u32 	%r904, [_Z6searchPjjjjjjjjjjjjjjjjjjjjj_param_6];
	ld.param.u32 	%r905, [_Z6searchPjjjjjjjjjjjjjjjjjjjjj_param_7];
	ld.param.u32 	%r906, [_Z6searchPjjjjjjjjjjjjjjjjjjjjj_param_8];
	ld.param.u32 	%r907, [_Z6searchPjjjjjjjjjjjjjjjjjjjjj_param_9];
	ld.param.u32 	%r908, [_Z6searchPjjjjjjjjjjjjjjjjjjjjj_param_10];
	ld.param.u32 	%r909, [_Z6searchPjjjjjjjjjjjjjjjjjjjjj_param_11];
	ld.param.u32 	%r910, [_Z6searchPjjjjjjjjjjjjjjjjjjjjj_param_12];
	ld.param.u32 	%r911, [_Z6searchPjjjjjjjjjjjjjjjjjjjjj_param_13];
	ld.param.u32 	%r912, [_Z6searchPjjjjjjjjjjjjjjjjjjjjj_param_14];
	ld.param.u32 	%r913, [_Z6searchPjjjjjjjjjjjjjjjjjjjjj_param_15];
	ld.param.u32 	%r914, [_Z6searchPjjjjjjjjjjjjjjjjjjjjj_param_16];
	ld.param.u32 	%r915, [_Z6searchPjjjjjjjjjjjjjjjjjjjjj_param_17];
	ld.param.u32 	%r916, [_Z6searchPjjjjjjjjjjjjjjjjjjjjj_param_18];
	ld.param.u32 	%r917, [_Z6searchPjjjjjjjjjjjjjjjjjjjjj_param_19];
	ld.param.u32 	%r918, [_Z6searchPjjjjjjjjjjjjjjjjjjjjj_param_20];
	cvta.to.global.u64 	%rd1, %rd2;
	mov.u32 	%r919, %ntid.x;
	mov.u32 	%r920, %ctaid.x;
	mov.u32 	%r921, %tid.x;
	mad.lo.s32 	%r1, %r919, %r920, %r921;
	add.s32 	%r922, %r903, %r899;
	add.s32 	%r5, %r922, %r907;
	mov.b32 	%r886, 16;
	// begin inline asm
	shf.r.clamp.b32 %r3, %r5, %r5, %r886;
	// end inline asm
	add.s32 	%r923, %r3, 1779033703;
	xor.b32  	%r9, %r923, %r903;
	mov.b32 	%r890, 12;
	// begin inline asm
	shf.r.clamp.b32 %r7, %r9, %r9, %r890;
	// end inline asm
	add.s32 	%r924, %r5, %r908;
	add.s32 	%r925, %r924, %r7;
	xor.b32  	%r13, %r925, %r3;
	mov.b32 	%r894, 8;
	// begin inline asm
	shf.r.clamp.b32 %r11, %r13, %r13, %r894;
	// end inline asm
	add.s32 	%r926, %r11, %r923;
	xor.b32  	%r17, %r926, %r7;
	mov.b32 	%r898, 7;
	// begin inline asm
	shf.r.clamp.b32 %r15, %r17, %r17, %r898;
	// end inline asm
	add.s32 	%r927, %r904, %r900;
	add.s32 	%r21, %r927, %r909;
	// begin inline asm
	shf.r.clamp.b32 %r19, %r21, %r21, %r886;
	// end inline asm
	add.s32 	%r928, %r19, -1150833019;
	xor.b32  	%r25, %r928, %r904;
	// begin inline asm
	shf.r.clamp.b32 %r23, %r25, %r25, %r890;
	// end inline asm
	add.s32 	%r929, %r21, %r1;
	add.s32 	%r930, %r929, %r23;
	xor.b32  	%r29, %r930, %r19;
	// begin inline asm
	shf.r.clamp.b32 %r27, %r29, %r29, %r894;
	// end inline asm
	add.s32 	%r931, %r27, %r928;
	xor.b32  	%r33, %r931, %r23;
	// begin inline asm
	shf.r.clamp.b32 %r31, %r33, %r33, %r898;
	// end inline asm
	add.s32 	%r932, %r905, %r901;
	add.s32 	%r933, %r932, %r910;
	xor.b32  	%r37, %r933, 52;
	// begin inline asm
	shf.r.clamp.b32 %r35, %r37, %r37, %r886;
	// end inline asm
	add.s32 	%r934, %r35, 1013904242;
	xor.b32  	%r41, %r934, %r905;
	// begin inline asm
	shf.r.clamp.b32 %r39, %r41, %r41, %r890;
	// end inline asm
	add.s32 	%r935, %r933, %r911;
	add.s32 	%r936, %r935, %r39;
	xor.b32  	%r45, %r936, %r35;
	// begin inline asm
	shf.r.clamp.b32 %r43, %r45, %r45, %r894;
	// end inline asm
	add.s32 	%r937, %r43, %r934;
	xor.b32  	%r49, %r937, %r39;
	// begin inline asm
	shf.r.clamp.b32 %r47, %r49, %r49, %r898;
	// end inline asm
	add.s32 	%r938, %r906, %r902;
	add.s32 	%r939, %r938, %r912;
	xor.b32  	%r53, %r939, 10;
	// begin inline asm
	shf.r.clamp.b32 %r51, %r53, %r53, %r886;
	// end inline asm
	add.s32 	%r940, %r51, -1521486534;
	xor.b32  	%r57, %r940, %r906;
	// begin inline asm
	shf.r.clamp.b32 %r55, %r57, %r57, %r890;
	// end inline asm
	add.s32 	%r941, %r939, %r913;
	add.s32 	%r942, %r941, %r55;
	xor.b32  	%r61, %r942, %r51;
	// begin inline asm
	shf.r.clamp.b32 %r59, %r61, %r61, %r894;
	// end inline asm
	add.s32 	%r943, %r59, %r940;
	xor.b32  	%r65, %r943, %r55;
	// begin inline asm
	shf.r.clamp.b32 %r63, %r65, %r65, %r898;
	// end inline asm
	add.s32 	%r944, %r925, %r914;
	add.s32 	%r945, %r944, %r31;
	xor.b32  	%r69, %r59, %r945;
	// begin inline asm
	shf.r.clamp.b32 %r67, %r69, %r69, %r886;
	// end inline asm
	add.s32 	%r946, %r67, %r937;
	xor.b32  	%r73, %r946, %r31;
	// begin inline asm
	shf.r.clamp.b32 %r71, %r73, %r73, %r890;
	// end inline asm
	add.s32 	%r947, %r945, %r915;
	add.s32 	%r948, %r947, %r71;
	xor.b32  	%r77, %r948, %r67;
	// begin inline asm
	shf.r.clamp.b32 %r75, %r77, %r77, %r894;
	// end inline asm
	add.s32 	%r949, %r75, %r946;
	xor.b32  	%r81, %r949, %r71;
	// begin inline asm
	shf.r.clamp.b32 %r79, %r81, %r81, %r898;
	// end inline asm
	add.s32 	%r950, %r930, %r916;
	add.s32 	%r951, %r950, %r47;
	xor.b32  	%r85, %r951, %r11;
	// begin inline asm
	shf.r.clamp.b32 %r83, %r85, %r85, %r886;
	// end inline asm
	add.s32 	%r952, %r83, %r943;
	xor.b32  	%r89, %r952, %r47;
	// begin inline asm
	shf.r.clamp.b32 %r87, %r89, %r89, %r890;
	// end inline asm
	add.s32 	%r953, %r951, %r917;
	add.s32 	%r954, %r953, %r87;
	xor.b32  	%r93, %r954, %r83;
	// begin inline asm
	shf.r.clamp.b32 %r91, %r93, %r93, %r894;
	// end inline asm
	add.s32 	%r955, %r91, %r952;
	xor.b32  	%r97, %r955, %r87;
	// begin inline asm
	shf.r.clamp.b32 %r95, %r97, %r97, %r898;
	// end inline asm
	add.s32 	%r956, %r936, %r918;
	add.s32 	%r957, %r956, %r63;
	xor.b32  	%r101, %r957, %r27;
	// begin inline asm
	shf.r.clamp.b32 %r99, %r101, %r101, %r886;
	// end inline asm
	add.s32 	%r958, %r99, %r926;
	xor.b32  	%r105, %r958, %r63;
	// begin inline asm
	shf.r.clamp.b32 %r103, %r105, %r105, %r890;
	// end inline asm
	add.s32 	%r959, %r103, %r957;
	xor.b32  	%r109, %r959, %r99;
	// begin inline asm
	shf.r.clamp.b32 %r107, %r109, %r109, %r894;
	// end inline asm
	add.s32 	%r960, %r107, %r958;
	xor.b32  	%r113, %r960, %r103;
	// begin inline asm
	shf.r.clamp.b32 %r111, %r113, %r113, %r898;
	// end inline asm
	add.s32 	%r961, %r942, %r15;
	xor.b32  	%r117, %r961, %r43;
	// begin inline asm
	shf.r.clamp.b32 %r115, %r117, %r117, %r886;
	// end inline asm
	add.s32 	%r962, %r115, %r931;
	xor.b32  	%r121, %r962, %r15;
	// begin inline asm
	shf.r.clamp.b32 %r119, %r121, %r121, %r890;
	// end inline asm
	add.s32 	%r963, %r119, %r961;
	xor.b32  	%r125, %r963, %r115;
	// begin inline asm
	shf.r.clamp.b32 %r123, %r125, %r125, %r894;
	// end inline asm
	add.s32 	%r964, %r123, %r962;
	xor.b32  	%r129, %r964, %r119;
	// begin inline asm
	shf.r.clamp.b32 %r127, %r129, %r129, %r898;
	// end inline asm
	add.s32 	%r965, %r948, %r909;
	add.s32 	%r966, %r965, %r127;
	xor.b32  	%r133, %r966, %r91;
	// begin inline asm
	shf.r.clamp.b32 %r131, %r133, %r133, %r886;
	// end inline asm
	add.s32 	%r967, %r131, %r960;
	xor.b32  	%r137, %r967, %r127;
	// begin inline asm
	shf.r.clamp.b32 %r135, %r137, %r137, %r890;
	// end inline asm
	add.s32 	%r968, %r135, %r912;
	add.s32 	%r969, %r968, %r966;
	xor.b32  	%r141, %r969, %r131;
	// begin inline asm
	shf.r.clamp.b32 %r139, %r141, %r141, %r894;
	// end inline asm
	add.s32 	%r970, %r139, %r967;
	xor.b32  	%r145, %r970, %r135;
	// begin inline asm
	shf.r.clamp.b32 %r143, %r145, %r145, %r898;
	// end inline asm
	add.s32 	%r971, %r79, %r1;
	add.s32 	%r972, %r971, %r954;
	xor.b32  	%r149, %r107, %r972;
	// begin inline asm
	shf.r.clamp.b32 %r147, %r149, %r149, %r886;
	// end inline asm
	add.s32 	%r973, %r147, %r964;
	xor.b32  	%r153, %r973, %r79;
	// begin inline asm
	shf.r.clamp.b32 %r151, %r153, %r153, %r890;
	// end inline asm
	add.s32 	%r974, %r972, %r916;
	add.s32 	%r975, %r974, %r151;
	xor.b32  	%r157, %r975, %r147;
	// begin inline asm
	shf.r.clamp.b32 %r155, %r157, %r157, %r894;
	// end inline asm
	add.s32 	%r976, %r155, %r973;
	xor.b32  	%r161, %r976, %r151;
	// begin inline asm
	shf.r.clamp.b32 %r159, %r161, %r161, %r898;
	// end inline asm
	add.s32 	%r977, %r95, %r913;
	add.s32 	%r978, %r977, %r959;
	xor.b32  	%r165, %r123, %r978;
	// begin inline asm
	shf.r.clamp.b32 %r163, %r165, %r165, %r886;
	// end inline asm
	add.s32 	%r979, %r163, %r949;
	xor.b32  	%r169, %r979, %r95;
	// begin inline asm
	shf.r.clamp.b32 %r167, %r169, %r169, %r890;
	// end inline asm
	add.s32 	%r980, %r978, %r907;
	add.s32 	%r981, %r980, %r167;
	xor.b32  	%r173, %r981, %r163;
	// begin inline asm
	shf.r.clamp.b32 %r171, %r173, %r173, %r894;
	// end inline asm
	add.s32 	%r982, %r171, %r979;
	xor.b32  	%r177, %r982, %r167;
	// begin inline asm
	shf.r.clamp.b32 %r175, %r177, %r177, %r898;
	// end inline asm
	add.s32 	%r983, %r111, %r910;
	add.s32 	%r984, %r983, %r963;
	xor.b32  	%r181, %r984, %r75;
	// begin inline asm
	shf.r.clamp.b32 %r179, %r181, %r181, %r886;
	// end inline asm
	add.s32 	%r985, %r179, %r955;
	xor.b32  	%r185, %r985, %r111;
	// begin inline asm
	shf.r.clamp.b32 %r183, %r185, %r185, %r890;
	// end inline asm
	add.s32 	%r986, %r183, %r984;
	xor.b32  	%r189, %r986, %r179;
	// begin inline asm
	shf.r.clamp.b32 %r187, %r189, %r189, %r894;
	// end inline asm
	add.s32 	%r987, %r187, %r985;
	xor.b32  	%r193, %r987, %r183;
	// begin inline asm
	shf.r.clamp.b32 %r191, %r193, %r193, %r898;
	// end inline asm
	add.s32 	%r988, %r969, %r908;
	add.s32 	%r989, %r988, %r159;
	xor.b32  	%r197, %r187, %r989;
	// begin inline asm
	shf.r.clamp.b32 %r195, %r197, %r197, %r886;
	// end inline asm
	add.s32 	%r990, %r195, %r982;
	xor.b32  	%r201, %r990, %r159;
	// begin inline asm
	shf.r.clamp.b32 %r199, %r201, %r201, %r890;
	// end inline asm
	add.s32 	%r991, %r989, %r917;
	add.s32 	%r992, %r991, %r199;
	xor.b32  	%r205, %r992, %r195;
	// begin inline asm
	shf.r.clamp.b32 %r203, %r205, %r205, %r894;
	// end inline asm
	add.s32 	%r993, %r203, %r990;
	xor.b32  	%r209, %r993, %r199;
	// begin inline asm
	shf.r.clamp.b32 %r207, %r209, %r209, %r898;
	// end inline asm
	add.s32 	%r994, %r975, %r918;
	add.s32 	%r995, %r994, %r175;
	xor.b32  	%r213, %r995, %r139;
	// begin inline asm
	shf.r.clamp.b32 %r211, %r213, %r213, %r886;
	// end inline asm
	add.s32 	%r996, %r211, %r987;
	xor.b32  	%r217, %r996, %r175;
	// begin inline asm
	shf.r.clamp.b32 %r215, %r217, %r217, %r890;
	// end inline asm
	add.s32 	%r997, %r995, %r911;
	add.s32 	%r998, %r997, %r215;
	xor.b32  	%r221, %r998, %r211;
	// begin inline asm
	shf.r.clamp.b32 %r219, %r221, %r221, %r894;
	// end inline asm
	add.s32 	%r999, %r219, %r996;
	xor.b32  	%r225, %r999, %r215;
	// begin inline asm
	shf.r.clamp.b32 %r223, %r225, %r225, %r898;
	// end inline asm
	add.s32 	%r1000, %r981, %r915;
	add.s32 	%r1001, %r1000, %r191;
	xor.b32  	%r229, %r1001, %r155;
	// begin inline asm
	shf.r.clamp.b32 %r227, %r229, %r229, %r886;
	// end inline asm
	add.s32 	%r1002, %r227, %r970;
	xor.b32  	%r233, %r1002, %r191;
	// begin inline asm
	shf.r.clamp.b32 %r231, %r233, %r233, %r890;
	// end inline asm
	add.s32 	%r1003, %r231, %r1001;
	xor.b32  	%r237, %r1003, %r227;
	// begin inline asm
	shf.r.clamp.b32 %r235, %r237, %r237, %r894;
	// end inline asm
	add.s32 	%r1004, %r235, %r1002;
	xor.b32  	%r241, %r1004, %r231;
	// begin inline asm
	shf.r.clamp.b32 %r239, %r241, %r241, %r898;
	// end inline asm
	add.s32 	%r1005, %r986, %r143;
	xor.b32  	%r245, %r1005, %r171;
	// begin inline asm
	shf.r.clamp.b32 %r243, %r245, %r245, %r886;
	// end inline asm
	add.s32 	%r1006, %r243, %r976;
	xor.b32  	%r249, %r1006, %r143;
	// begin inline asm
	shf.r.clamp.b32 %r247, %r249, %r249, %r890;
	// end inline asm
	add.s32 	%r1007, %r1005, %r914;
	add.s32 	%r1008, %r1007, %r247;
	xor.b32  	%r253, %r1008, %r243;
	// begin inline asm
	shf.r.clamp.b32 %r251, %r253, %r253, %r894;
	// end inline asm
	add.s32 	%r1009, %r251, %r1006;
	xor.b32  	%r257, %r1009, %r247;
	// begin inline asm
	shf.r.clamp.b32 %r255, %r257, %r257, %r898;
	// end inline asm
	add.s32 	%r1010, %r992, %r1;
	add.s32 	%r1011, %r1010, %r255;
	xor.b32  	%r261, %r1011, %r219;
	// begin inline asm
	shf.r.clamp.b32 %r259, %r261, %r261, %r886;
	// end inline asm
	add.s32 	%r1012, %r259, %r1004;
	xor.b32  	%r265, %r1012, %r255;
	// begin inline asm
	shf.r.clamp.b32 %r263, %r265, %r265, %r890;
	// end inline asm
	add.s32 	%r1013, %r263, %r910;
	add.s32 	%r1014, %r1013, %r1011;
	xor.b32  	%r269, %r1014, %r259;
	// begin inline asm
	shf.r.clamp.b32 %r267, %r269, %r269, %r894;
	// end inline asm
	add.s32 	%r1015, %r267, %r1012;
	xor.b32  	%r273, %r1015, %r263;
	// begin inline asm
	shf.r.clamp.b32 %r271, %r273, %r273, %r898;
	// end inline asm
	add.s32 	%r1016, %r207, %r916;
	add.s32 	%r1017, %r1016, %r998;
	xor.b32  	%r277, %r235, %r1017;
	// begin inline asm
	shf.r.clamp.b32 %r275, %r277, %r277, %r886;
	// end inline asm
	add.s32 	%r1018, %r275, %r1009;
	xor.b32  	%r281, %r1018, %r207;
	// begin inline asm
	shf.r.clamp.b32 %r279, %r281, %r281, %r890;
	// end inline asm
	add.s32 	%r1019, %r1017, %r918;
	add.s32 	%r1020, %r1019, %r279;
	xor.b32  	%r285, %r1020, %r275;
	// begin inline asm
	shf.r.clamp.b32 %r283, %r285, %r285, %r894;
	// end inline asm
	add.s32 	%r1021, %r283, %r1018;
	xor.b32  	%r289, %r1021, %r279;
	// begin inline asm
	shf.r.clamp.b32 %r287, %r289, %r289, %r898;
	// end inline asm
	add.s32 	%r1022, %r1003, %r223;
	xor.b32  	%r293, %r251, %r1022;
	// begin inline asm
	shf.r.clamp.b32 %r291, %r293, %r293, %r886;
	// end inline asm
	add.s32 	%r1023, %r291, %r993;
	xor.b32  	%r297, %r1023, %r223;
	// begin inline asm
	shf.r.clamp.b32 %r295, %r297, %r297, %r890;
	// end inline asm
	add.s32 	%r1024, %r1022, %r909;
	add.s32 	%r1025, %r1024, %r295;
	xor.b32  	%r301, %r1025, %r291;
	// begin inline asm
	shf.r.clamp.b32 %r299, %r301, %r301, %r894;
	// end inline asm
	add.s32 	%r1026, %r299, %r1023;
	xor.b32  	%r305, %r1026, %r295;
	// begin inline asm
	shf.r.clamp.b32 %r303, %r305, %r305, %r898;
	// end inline asm
	add.s32 	%r1027, %r239, %r913;
	add.s32 	%r1028, %r1027, %r1008;
	xor.b32  	%r309, %r1028, %r203;
	// begin inline asm
	shf.r.clamp.b32 %r307, %r309, %r309, %r886;
	// end inline asm
	add.s32 	%r1029, %r307, %r999;
	xor.b32  	%r313, %r1029, %r239;
	// begin inline asm
	shf.r.clamp.b32 %r311, %r313, %r313, %r890;
	// end inline asm
	add.s32 	%r1030, %r311, %r1028;
	xor.b32  	%r317, %r1030, %r307;
	// begin inline asm
	shf.r.clamp.b32 %r315, %r317, %r317, %r894;
	// end inline asm
	add.s32 	%r1031, %r315, %r1029;
	xor.b32  	%r321, %r1031, %r311;
	// begin inline asm
	shf.r.clamp.b32 %r319, %r321, %r321, %r898;
	// end inline asm
	add.s32 	%r1032, %r1014, %r912;
	add.s32 	%r1033, %r1032, %r287;
	xor.b32  	%r325, %r315, %r1033;
	// begin inline asm
	shf.r.clamp.b32 %r323, %r325, %r325, %r886;
	// end inline asm
	add.s32 	%r1034, %r323, %r1026;
	xor.b32  	%r329, %r1034, %r287;
	// begin inline asm
	shf.r.clamp.b32 %r327, %r329, %r329, %r890;
	// end inline asm
	add.s32 	%r1035, %r1033, %r911;
	add.s32 	%r1036, %r1035, %r327;
	xor.b32  	%r333, %r1036, %r323;
	// begin inline asm
	shf.r.clamp.b32 %r331, %r333, %r333, %r894;
	// end inline asm
	add.s32 	%r1037, %r331, %r1034;
	xor.b32  	%r337, %r1037, %r327;
	// begin inline asm
	shf.r.clamp.b32 %r335, %r337, %r337, %r898;
	// end inline asm
	add.s32 	%r1038, %r1020, %r915;
	add.s32 	%r1039, %r1038, %r303;
	xor.b32  	%r341, %r1039, %r267;
	// begin inline asm
	shf.r.clamp.b32 %r339, %r341, %r341, %r886;
	// end inline asm
	add.s32 	%r1040, %r339, %r1031;
	xor.b32  	%r345, %r1040, %r303;
	// begin inline asm
	shf.r.clamp.b32 %r343, %r345, %r345, %r890;
	// end inline asm
	add.s32 	%r1041, %r1039, %r907;
	add.s32 	%r1042, %r1041, %r343;
	xor.b32  	%r349, %r1042, %r339;
	// begin inline asm
	shf.r.clamp.b32 %r347, %r349, %r349, %r894;
	// end inline asm
	add.s32 	%r1043, %r347, %r1040;
	xor.b32  	%r353, %r1043, %r343;
	// begin inline asm
	shf.r.clamp.b32 %r351, %r353, %r353, %r898;
	// end inline asm
	add.s32 	%r1044, %r1025, %r917;
	add.s32 	%r1045, %r1044, %r319;
	xor.b32  	%r357, %r1045, %r283;
	// begin inline asm
	shf.r.clamp.b32 %r355, %r357, %r357, %r886;
	// end inline asm
	add.s32 	%r1046, %r355, %r1015;
	xor.b32  	%r361, %r1046, %r319;
	// begin inline asm
	shf.r.clamp.b32 %r359, %r361, %r361, %r890;
	// end inline asm
	add.s32 	%r1047, %r359, %r1045;
	xor.b32  	%r365, %r1047, %r355;
	// begin inline asm
	shf.r.clamp.b32 %r363, %r365, %r365, %r894;
	// end inline asm
	add.s32 	%r1048, %r363, %r1046;
	xor.b32  	%r369, %r1048, %r359;
	// begin inline asm
	shf.r.clamp.b32 %r367, %r369, %r369, %r898;
	// end inline asm
	add.s32 	%r1049, %r271, %r914;
	add.s32 	%r1050, %r1049, %r1030;
	xor.b32  	%r373, %r1050, %r299;
	// begin inline asm
	shf.r.clamp.b32 %r371, %r373, %r373, %r886;
	// end inline asm
	add.s32 	%r1051, %r371, %r1021;
	xor.b32  	%r377, %r1051, %r271;
	// begin inline asm
	shf.r.clamp.b32 %r375, %r377, %r377, %r890;
	// end inline asm
	add.s32 	%r1052, %r1050, %r908;
	add.s32 	%r1053, %r1052, %r375;
	xor.b32  	%r381, %r1053, %r371;
	// begin inline asm
	shf.r.clamp.b32 %r379, %r381, %r381, %r894;
	// end inline asm
	add.s32 	%r1054, %r379, %r1051;
	xor.b32  	%r385, %r1054, %r375;
	// begin inline asm
	shf.r.clamp.b32 %r383, %r385, %r385, %r898;
	// end inline asm
	add.s32 	%r1055, %r1036, %r916;
	add.s32 	%r1056, %r1055, %r383;
	xor.b32  	%r389, %r1056, %r347;
	// begin inline asm
	shf.r.clamp.b32 %r387, %r389, %r389, %r886;
	// end inline asm
	add.s32 	%r1057, %r387, %r1048;
	xor.b32  	%r393, %r1057, %r383;
	// begin inline asm
	shf.r.clamp.b32 %r391, %r393, %r393, %r890;
	// end inline asm
	add.s32 	%r1058, %r391, %r913;
	add.s32 	%r1059, %r1058, %r1056;
	xor.b32  	%r397, %r1059, %r387;
	// begin inline asm
	shf.r.clamp.b32 %r395, %r397, %r397, %r894;
	// end inline asm
	add.s32 	%r1060, %r395, %r1057;
	xor.b32  	%r401, %r1060, %r391;
	// begin inline asm
	shf.r.clamp.b32 %r399, %r401, %r401, %r898;
	// end inline asm
	add.s32 	%r1061, %r335, %r918;
	add.s32 	%r1062, %r1061, %r1042;
	xor.b32  	%r405, %r363, %r1062;
	// begin inline asm
	shf.r.clamp.b32 %r403, %r405, %r405, %r886;
	// end inline asm
	add.s32 	%r1063, %r403, %r1054;
	xor.b32  	%r409, %r1063, %r335;
	// begin inline asm
	shf.r.clamp.b32 %r407, %r409, %r409, %r890;
	// end inline asm
	add.s32 	%r1064, %r1062, %r915;
	add.s32 	%r1065, %r1064, %r407;
	xor.b32  	%r413, %r1065, %r403;
	// begin inline asm
	shf.r.clamp.b32 %r411, %r413, %r413, %r894;
	// end inline asm
	add.s32 	%r1066, %r411, %r1063;
	xor.b32  	%r417, %r1066, %r407;
	// begin inline asm
	shf.r.clamp.b32 %r415, %r417, %r417, %r898;
	// end inline asm
	add.s32 	%r1067, %r1047, %r351;
	xor.b32  	%r421, %r379, %r1067;
	// begin inline asm
	shf.r.clamp.b32 %r419, %r421, %r421, %r886;
	// end inline asm
	add.s32 	%r1068, %r419, %r1037;
	xor.b32  	%r425, %r1068, %r351;
	// begin inline asm
	shf.r.clamp.b32 %r423, %r425, %r425, %r890;
	// end inline asm
	add.s32 	%r1069, %r1067, %r1;
	add.s32 	%r1070, %r1069, %r423;
	xor.b32  	%r429, %r1070, %r419;
	// begin inline asm
	shf.r.clamp.b32 %r427, %r429, %r429, %r894;
	// end inline asm
	add.s32 	%r1071, %r427, %r1068;
	xor.b32  	%r433, %r1071, %r423;
	// begin inline asm
	shf.r.clamp.b32 %r431, %r433, %r433, %r898;
	// end inline asm
	add.s32 	%r1072, %r1053, %r367;
	xor.b32  	%r437, %r1072, %r331;
	// begin inline asm
	shf.r.clamp.b32 %r435, %r437, %r437, %r886;
	// end inline asm
	add.s32 	%r1073, %r435, %r1043;
	xor.b32  	%r441, %r1073, %r367;
	// begin inline asm
	shf.r.clamp.b32 %r439, %r441, %r441, %r890;
	// end inline asm
	add.s32 	%r1074, %r439, %r1072;
	xor.b32  	%r445, %r1074, %r435;
	// begin inline asm
	shf.r.clamp.b32 %r443, %r445, %r445, %r894;
	// end inline asm
	add.s32 	%r1075, %r443, %r1073;
	xor.b32  	%r449, %r1075, %r439;
	// begin inline asm
	shf.r.clamp.b32 %r447, %r449, %r449, %r898;
	// end inline asm
	add.s32 	%r1076, %r1059, %r910;
	add.s32 	%r1077, %r1076, %r415;
	xor.b32  	%r453, %r443, %r1077;
	// begin inline asm
	shf.r.clamp.b32 %r451, %r453, %r453, %r886;
	// end inline asm
	add.s32 	%r1078, %r451, %r1071;
	xor.b32  	%r457, %r1078, %r415;
	// begin inline asm
	shf.r.clamp.b32 %r455, %r457, %r457, %r890;
	// end inline asm
	add.s32 	%r1079, %r1077, %r907;
	add.s32 	%r1080, %r1079, %r455;
	xor.b32  	%r461, %r1080, %r451;
	// begin inline asm
	shf.r.clamp.b32 %r459, %r461, %r461, %r894;
	// end inline asm
	add.s32 	%r1081, %r459, %r1078;
	xor.b32  	%r465, %r1081, %r455;
	// begin inline asm
	shf.r.clamp.b32 %r463, %r465, %r465, %r898;
	// end inline asm
	add.s32 	%r1082, %r1065, %r917;
	add.s32 	%r1083, %r1082, %r431;
	xor.b32  	%r469, %r1083, %r395;
	// begin inline asm
	shf.r.clamp.b32 %r467, %r469, %r469, %r886;
	// end inline asm
	add.s32 	%r1084, %r467, %r1075;
	xor.b32  	%r473, %r1084, %r431;
	// begin inline asm
	shf.r.clamp.b32 %r471, %r473, %r473, %r890;
	// end inline asm
	add.s32 	%r1085, %r1083, %r909;
	add.s32 	%r1086, %r1085, %r471;
	xor.b32  	%r477, %r1086, %r467;
	// begin inline asm
	shf.r.clamp.b32 %r475, %r477, %r477, %r894;
	// end inline asm
	add.s32 	%r1087, %r475, %r1084;
	xor.b32  	%r481, %r1087, %r471;
	// begin inline asm
	shf.r.clamp.b32 %r479, %r481, %r481, %r898;
	// end inline asm
	add.s32 	%r1088, %r1070, %r911;
	add.s32 	%r1089, %r1088, %r447;
	xor.b32  	%r485, %r1089, %r411;
	// begin inline asm
	shf.r.clamp.b32 %r483, %r485, %r485, %r886;
	// end inline asm
	add.s32 	%r1090, %r483, %r1060;
	xor.b32  	%r489, %r1090, %r447;
	// begin inline asm
	shf.r.clamp.b32 %r487, %r489, %r489, %r890;
	// end inline asm
	add.s32 	%r1091, %r1089, %r914;
	add.s32 	%r1092, %r1091, %r487;
	xor.b32  	%r493, %r1092, %r483;
	// begin inline asm
	shf.r.clamp.b32 %r491, %r493, %r493, %r894;
	// end inline asm
	add.s32 	%r1093, %r491, %r1090;
	xor.b32  	%r497, %r1093, %r487;
	// begin inline asm
	shf.r.clamp.b32 %r495, %r497, %r497, %r898;
	// end inline asm
	add.s32 	%r1094, %r399, %r908;
	add.s32 	%r1095, %r1094, %r1074;
	xor.b32  	%r501, %r1095, %r427;
	// begin inline asm
	shf.r.clamp.b32 %r499, %r501, %r501, %r886;
	// end inline asm
	add.s32 	%r1096, %r499, %r1066;
	xor.b32  	%r505, %r1096, %r399;
	// begin inline asm
	shf.r.clamp.b32 %r503, %r505, %r505, %r890;
	// end inline asm
	add.s32 	%r1097, %r1095, %r912;
	add.s32 	%r1098, %r1097, %r503;
	xor.b32  	%r509, %r1098, %r499;
	// begin inline asm
	shf.r.clamp.b32 %r507, %r509, %r509, %r894;
	// end inline asm
	add.s32 	%r1099, %r507, %r1096;
	xor.b32  	%r513, %r1099, %r503;
	// begin inline asm
	shf.r.clamp.b32 %r511, %r513, %r513, %r898;
	// end inline asm
	add.s32 	%r1100, %r1080, %r918;
	add.s32 	%r1101, %r1100, %r511;
	xor.b32  	%r517, %r1101, %r475;
	// begin inline asm
	shf.r.clamp.b32 %r515, %r517, %r517, %r886;
	// end inline asm
	add.s32 	%r1102, %r515, %r1093;
	xor.b32  	%r521, %r1102, %r511;
	// begin inline asm
	shf.r.clamp.b32 %r519, %r521, %r521, %r890;
	// end inline asm
	add.s32 	%r1103, %r1101, %r519;
	xor.b32  	%r525, %r1103, %r515;
	// begin inline asm
	shf.r.clamp.b32 %r523, %r525, %r525, %r894;
	// end inline asm
	add.s32 	%r1104, %r523, %r1102;
	xor.b32  	%r529, %r1104, %r519;
	// begin inline asm
	shf.r.clamp.b32 %r527, %r529, %r529, %r898;
	// end inline asm
	add.s32 	%r1105, %r463, %r915;
	add.s32 	%r1106, %r1105, %r1086;
	xor.b32  	%r533, %r491, %r1106;
	// begin inline asm
	shf.r.clamp.b32 %r531, %r533, %r533, %r886;
	// end inline asm
	add.s32 	%r1107, %r531, %r1099;
	xor.b32  	%r537, %r1107, %r463;
	// begin inline asm
	shf.r.clamp.b32 %r535, %r537, %r537, %r890;
	// end inline asm
	add.s32 	%r1108, %r1106, %r917;
	add.s32 	%r1109, %r1108, %r535;
	xor.b32  	%r541, %r1109, %r531;
	// begin inline asm
	shf.r.clamp.b32 %r539, %r541, %r541, %r894;
	// end inline asm
	add.s32 	%r1110, %r539, %r1107;
	xor.b32  	%r545, %r1110, %r535;
	// begin inline asm
	shf.r.clamp.b32 %r543, %r545, %r545, %r898;
	// end inline asm
	add.s32 	%r1111, %r1092, %r479;
	xor.b32  	%r549, %r507, %r1111;
	// begin inline asm
	shf.r.clamp.b32 %r547, %r549, %r549, %r886;
	// end inline asm
	add.s32 	%r1112, %r547, %r1081;
	xor.b32  	%r553, %r1112, %r479;
	// begin inline asm
	shf.r.clamp.b32 %r551, %r553, %r553, %r890;
	// end inline asm
	add.s32 	%r1113, %r1111, %r916;
	add.s32 	%r1114, %r1113, %r551;
	xor.b32  	%r557, %r1114, %r547;
	// begin inline asm
	shf.r.clamp.b32 %r555, %r557, %r557, %r894;
	// end inline asm
	add.s32 	%r1115, %r555, %r1112;
	xor.b32  	%r561, %r1115, %r551;
	// begin inline asm
	shf.r.clamp.b32 %r559, %r561, %r561, %r898;
	// end inline asm
	add.s32 	%r1116, %r1098, %r495;
	xor.b32  	%r565, %r1116, %r459;
	// begin inline asm
	shf.r.clamp.b32 %r563, %r565, %r565, %r886;
	// end inline asm
	add.s32 	%r1117, %r563, %r1087;
	xor.b32  	%r569, %r1117, %r495;
	// begin inline asm
	shf.r.clamp.b32 %r567, %r569, %r569, %r890;
	// end inline asm
	add.s32 	%r1118, %r1116, %r914;
	add.s32 	%r1119, %r1118, %r567;
	xor.b32  	%r573, %r1119, %r563;
	// begin inline asm
	shf.r.clamp.b32 %r571, %r573, %r573, %r894;
	// end inline asm
	add.s32 	%r1120, %r571, %r1117;
	xor.b32  	%r577, %r1120, %r567;
	// begin inline asm
	shf.r.clamp.b32 %r575, %r577, %r577, %r898;
	// end inline asm
	add.s32 	%r1121, %r1103, %r913;
	add.s32 	%r1122, %r1121, %r543;
	xor.b32  	%r581, %r571, %r1122;
	// begin inline asm
	shf.r.clamp.b32 %r579, %r581, %r581, %r886;
	// end inline asm
	add.s32 	%r1123, %r579, %r1115;
	xor.b32  	%r585, %r1123, %r543;
	// begin inline asm
	shf.r.clamp.b32 %r583, %r585, %r585, %r890;
	// end inline asm
	add.s32 	%r1124, %r1122, %r909;
	add.s32 	%r1125, %r1124, %r583;
	xor.b32  	%r589, %r1125, %r579;
	// begin inline asm
	shf.r.clamp.b32 %r587, %r589, %r589, %r894;
	// end inline asm
	add.s32 	%r1126, %r587, %r1123;
	xor.b32  	%r593, %r1126, %r583;
	// begin inline asm
	shf.r.clamp.b32 %r591, %r593, %r593, %r898;
	// end inline asm
	add.s32 	%r1127, %r1109, %r911;
	add.s32 	%r1128, %r1127, %r559;
	xor.b32  	%r597, %r1128, %r523;
	// begin inline asm
	shf.r.clamp.b32 %r595, %r597, %r597, %r886;
	// end inline asm
	add.s32 	%r1129, %r595, %r1120;
	xor.b32  	%r601, %r1129, %r559;
	// begin inline asm
	shf.r.clamp.b32 %r599, %r601, %r601, %r890;
	// end inline asm
	add.s32 	%r1130, %r1128, %r1;
	add.s32 	%r1131, %r1130, %r599;
	xor.b32  	%r605, %r1131, %r595;
	// begin inline asm
	shf.r.clamp.b32 %r603, %r605, %r605, %r894;
	// end inline asm
	add.s32 	%r1132, %r603, %r1129;
	xor.b32  	%r609, %r1132, %r599;
	// begin inline asm
	shf.r.clamp.b32 %r607, %r609, %r609, %r898;
	// end inline asm
	add.s32 	%r1133, %r1114, %r907;
	add.s32 	%r1134, %r1133, %r575;
	xor.b32  	%r613, %r1134, %r539;
	// begin inline asm
	shf.r.clamp.b32 %r611, %r613, %r613, %r886;
	// end inline asm
	add.s32 	%r1135, %r611, %r1104;
	xor.b32  	%r617, %r1135, %r575;
	// begin inline asm
	shf.r.clamp.b32 %r615, %r617, %r617, %r890;
	// end inline asm
	add.s32 	%r1136, %r1134, %r908;
	add.s32 	%r1137, %r1136, %r615;
	xor.b32  	%r621, %r1137, %r611;
	// begin inline asm
	shf.r.clamp.b32 %r619, %r621, %r621, %r894;
	// end inline asm
	add.s32 	%r1138, %r619, %r1135;
	xor.b32  	%r625, %r1138, %r615;
	// begin inline asm
	shf.r.clamp.b32 %r623, %r625, %r625, %r898;
	// end inline asm
	add.s32 	%r1139, %r527, %r912;
	add.s32 	%r1140, %r1139, %r1119;
	xor.b32  	%r629, %r1140, %r555;
	// begin inline asm
	shf.r.clamp.b32 %r627, %r629, %r629, %r886;
	// end inline asm
	add.s32 	%r1141, %r627, %r1110;
	xor.b32  	%r633, %r1141, %r527;
	// begin inline asm
	shf.r.clamp.b32 %r631, %r633, %r633, %r890;
	// end inline asm
	add.s32 	%r1142, %r1140, %r910;
	add.s32 	%r1143, %r1142, %r631;
	xor.b32  	%r637, %r1143, %r627;
	// begin inline asm
	shf.r.clamp.b32 %r635, %r637, %r637, %r894;
	// end inline asm
	add.s32 	%r1144, %r635, %r1141;
	xor.b32  	%r641, %r1144, %r631;
	// begin inline asm
	shf.r.clamp.b32 %r639, %r641, %r641, %r898;
	// end inline asm
	add.s32 	%r1145, %r1125, %r915;
	add.s32 	%r1146, %r1145, %r639;
	xor.b32  	%r645, %r1146, %r603;
	// begin inline asm
	shf.r.clamp.b32 %r643, %r645, %r645, %r886;
	// end inline asm
	add.s32 	%r1147, %r643, %r1138;
	xor.b32  	%r649, %r1147, %r639;
	// begin inline asm
	shf.r.clamp.b32 %r647, %r649, %r649, %r890;
	// end inline asm
	add.s32 	%r1148, %r1146, %r647;
	xor.b32  	%r653, %r1148, %r643;
	// begin inline asm
	shf.r.clamp.b32 %r651, %r653, %r653, %r894;
	// end inline asm
	add.s32 	%r1149, %r651, %r1147;
	xor.b32  	%r657, %r1149, %r647;
	// begin inline asm
	shf.r.clamp.b32 %r655, %r657, %r657, %r898;
	// end inline asm
	add.s32 	%r1150, %r591, %r917;
	add.s32 	%r1151, %r1150, %r1131;
	xor.b32  	%r661, %r619, %r1151;
	// begin inline asm
	shf.r.clamp.b32 %r659, %r661, %r661, %r886;
	// end inline asm
	add.s32 	%r1152, %r659, %r1144;
	xor.b32  	%r665, %r1152, %r591;
	// begin inline asm
	shf.r.clamp.b32 %r663, %r665, %r665, %r890;
	// end inline asm
	add.s32 	%r1153, %r1151, %r911;
	add.s32 	%r1154, %r1153, %r663;
	xor.b32  	%r669, %r1154, %r659;
	// begin inline asm
	shf.r.clamp.b32 %r667, %r669, %r669, %r894;
	// end inline asm
	add.s32 	%r1155, %r667, %r1152;
	xor.b32  	%r673, %r1155, %r663;
	// begin inline asm
	shf.r.clamp.b32 %r671, %r673, %r673, %r898;
	// end inline asm
	add.s32 	%r1156, %r607, %r914;
	add.s32 	%r1157, %r1156, %r1137;
	xor.b32  	%r677, %r635, %r1157;
	// begin inline asm
	shf.r.clamp.b32 %r675, %r677, %r677, %r886;
	// end inline asm
	add.s32 	%r1158, %r675, %r1126;
	xor.b32  	%r681, %r1158, %r607;
	// begin inline asm
	shf.r.clamp.b32 %r679, %r681, %r681, %r890;
	// end inline asm
	add.s32 	%r1159, %r1157, %r918;
	add.s32 	%r1160, %r1159, %r679;
	xor.b32  	%r685, %r1160, %r675;
	// begin inline asm
	shf.r.clamp.b32 %r683, %r685, %r685, %r894;
	// end inline asm
	add.s32 	%r1161, %r683, %r1158;
	xor.b32  	%r689, %r1161, %r679;
	// begin inline asm
	shf.r.clamp.b32 %r687, %r689, %r689, %r898;
	// end inline asm
	add.s32 	%r1162, %r1143, %r623;
	xor.b32  	%r693, %r1162, %r587;
	// begin inline asm
	shf.r.clamp.b32 %r691, %r693, %r693, %r886;
	// end inline asm
	add.s32 	%r1163, %r691, %r1132;
	xor.b32  	%r697, %r1163, %r623;
	// begin inline asm
	shf.r.clamp.b32 %r695, %r697, %r697, %r890;
	// end inline asm
	add.s32 	%r1164, %r1162, %r908;
	add.s32 	%r1165, %r1164, %r695;
	xor.b32  	%r701, %r1165, %r691;
	// begin inline asm
	shf.r.clamp.b32 %r699, %r701, %r701, %r894;
	// end inline asm
	add.s32 	%r1166, %r699, %r1163;
	xor.b32  	%r705, %r1166, %r695;
	// begin inline asm
	shf.r.clamp.b32 %r703, %r705, %r705, %r898;
	// end inline asm
	add.s32 	%r1167, %r671, %r1148;
	xor.b32  	%r709, %r699, %r1167;
	// begin inline asm
	shf.r.clamp.b32 %r707, %r709, %r709, %r886;
	// end inline asm
	add.s32 	%r1168, %r707, %r1161;
	xor.b32  	%r713, %r1168, %r671;
	// begin inline asm
	shf.r.clamp.b32 %r711, %r713, %r713, %r890;
	// end inline asm
	add.s32 	%r1169, %r1167, %r1;
	add.s32 	%r1170, %r1169, %r711;
	xor.b32  	%r717, %r1170, %r707;
	// begin inline asm
	shf.r.clamp.b32 %r715, %r717, %r717, %r894;
	// end inline asm
	add.s32 	%r1171, %r715, %r1168;
	xor.b32  	%r721, %r1171, %r711;
	// begin inline asm
	shf.r.clamp.b32 %r719, %r721, %r721, %r898;
	// end inline asm
	add.s32 	%r1172, %r1154, %r907;
	add.s32 	%r1173, %r1172, %r687;
	xor.b32  	%r725, %r1173, %r651;
	// begin inline asm
	shf.r.clamp.b32 %r723, %r725, %r725, %r886;
	// end inline asm
	add.s32 	%r1174, %r723, %r1166;
	xor.b32  	%r729, %r1174, %r687;
	// begin inline asm
	shf.r.clamp.b32 %r727, %r729, %r729, %r890;
	// end inline asm
	add.s32 	%r1175, %r1173, %r916;
	add.s32 	%r1176, %r1175, %r727;
	xor.b32  	%r733, %r1176, %r723;
	// begin inline asm
	shf.r.clamp.b32 %r731, %r733, %r733, %r894;
	// end inline asm
	add.s32 	%r1177, %r731, %r1174;
	xor.b32  	%r737, %r1177, %r727;
	// begin inline asm
	shf.r.clamp.b32 %r735, %r737, %r737, %r898;
	// end inline asm
	add.s32 	%r1178, %r1160, %r909;
	add.s32 	%r1179, %r1178, %r703;
	xor.b32  	%r741, %r1179, %r667;
	// begin inline asm
	shf.r.clamp.b32 %r739, %r741, %r741, %r886;
	// end inline asm
	add.s32 	%r1180, %r739, %r1149;
	xor.b32  	%r745, %r1180, %r703;
	// begin inline asm
	shf.r.clamp.b32 %r743, %r745, %r745, %r890;
	// end inline asm
	add.s32 	%r1181, %r1179, %r912;
	add.s32 	%r1182, %r1181, %r743;
	xor.b32  	%r749, %r1182, %r739;
	// begin inline asm
	shf.r.clamp.b32 %r747, %r749, %r749, %r894;
	// end inline asm
	add.s32 	%r1183, %r747, %r1180;
	xor.b32  	%r753, %r1183, %r743;
	// begin inline asm
	shf.r.clamp.b32 %r751, %r753, %r753, %r898;
	// end inline asm
	add.s32 	%r1184, %r655, %r910;
	add.s32 	%r1185, %r1184, %r1165;
	xor.b32  	%r757, %r1185, %r683;
	// begin inline asm
	shf.r.clamp.b32 %r755, %r757, %r757, %r886;
	// end inline asm
	add.s32 	%r1186, %r755, %r1155;
	xor.b32  	%r761, %r1186, %r655;
	// begin inline asm
	shf.r.clamp.b32 %r759, %r761, %r761, %r890;
	// end inline asm
	add.s32 	%r1187, %r1185, %r913;
	add.s32 	%r1188, %r1187, %r759;
	xor.b32  	%r765, %r1188, %r755;
	// begin inline asm
	shf.r.clamp.b32 %r763, %r765, %r765, %r894;
	// end inline asm
	add.s32 	%r1189, %r763, %r1186;
	xor.b32  	%r769, %r1189, %r759;
	// begin inline asm
	shf.r.clamp.b32 %r767, %r769, %r769, %r898;
	// end inline asm
	add.s32 	%r1190, %r1170, %r917;
	add.s32 	%r1191, %r1190, %r767;
	xor.b32  	%r773, %r1191, %r731;
	// begin inline asm
	shf.r.clamp.b32 %r771, %r773, %r773, %r886;
	// end inline asm
	add.s32 	%r1192, %r771, %r1183;
	xor.b32  	%r777, %r1192, %r767;
	// begin inline asm
	shf.r.clamp.b32 %r775, %r777, %r777, %r890;
	// end inline asm
	add.s32 	%r1193, %r1191, %r775;
	xor.b32  	%r781, %r1193, %r771;
	// begin inline asm
	shf.r.clamp.b32 %r779, %r781, %r781, %r894;
	// end inline asm
	add.s32 	%r1194, %r779, %r1192;
	xor.b32  	%r785, %r1194, %r775;
	// begin inline asm
	shf.r.clamp.b32 %r783, %r785, %r785, %r898;
	// end inline asm
	add.s32 	%r1195, %r719, %r911;
	add.s32 	%r1196, %r1195, %r1176;
	xor.b32  	%r789, %r747, %r1196;
	// begin inline asm
	shf.r.clamp.b32 %r787, %r789, %r789, %r886;
	// end inline asm
	add.s32 	%r1197, %r787, %r1189;
	xor.b32  	%r793, %r1197, %r719;
	// begin inline asm
	shf.r.clamp.b32 %r791, %r793, %r793, %r890;
	// end inline asm
	add.s32 	%r1198, %r1196, %r907;
	add.s32 	%r1199, %r1198, %r791;
	xor.b32  	%r797, %r1199, %r787;
	// begin inline asm
	shf.r.clamp.b32 %r795, %r797, %r797, %r894;
	// end inline asm
	add.s32 	%r1200, %r795, %r1197;
	xor.b32  	%r801, %r1200, %r791;
	// begin inline asm
	shf.r.clamp.b32 %r799, %r801, %r801, %r898;
	// end inline asm
	add.s32 	%r1201, %r735, %r908;
	add.s32 	%r1202, %r1201, %r1182;
	xor.b32  	%r805, %r763, %r1202;
	// begin inline asm
	shf.r.clamp.b32 %r803, %r805, %r805, %r886;
	// end inline asm
	add.s32 	%r1203, %r803, %r1171;
	xor.b32  	%r809, %r1203, %r735;
	// begin inline asm
	shf.r.clamp.b32 %r807, %r809, %r809, %r890;
	// end inline asm
	add.s32 	%r1204, %r1202, %r915;
	add.s32 	%r1205, %r1204, %r807;
	xor.b32  	%r813, %r1205, %r803;
	// begin inline asm
	shf.r.clamp.b32 %r811, %r813, %r813, %r894;
	// end inline asm
	add.s32 	%r1206, %r811, %r1203;
	xor.b32  	%r817, %r1206, %r807;
	// begin inline asm
	shf.r.clamp.b32 %r815, %r817, %r817, %r898;
	// end inline asm
	add.s32 	%r1207, %r751, %r914;
	add.s32 	%r1208, %r1207, %r1188;
	xor.b32  	%r821, %r1208, %r715;
	// begin inline asm
	shf.r.clamp.b32 %r819, %r821, %r821, %r886;
	// end inline asm
	add.s32 	%r1209, %r819, %r1177;
	xor.b32  	%r825, %r1209, %r751;
	// begin inline asm
	shf.r.clamp.b32 %r823, %r825, %r825, %r890;
	// end inline asm
	add.s32 	%r1210, %r1208, %r912;
	add.s32 	%r1211, %r1210, %r823;
	xor.b32  	%r829, %r1211, %r819;
	// begin inline asm
	shf.r.clamp.b32 %r827, %r829, %r829, %r894;
	// end inline asm
	add.s32 	%r1212, %r827, %r1209;
	xor.b32  	%r833, %r1212, %r823;
	// begin inline asm
	shf.r.clamp.b32 %r831, %r833, %r833, %r898;
	// end inline asm
	add.s32 	%r1213, %r799, %r1193;
	xor.b32  	%r837, %r827, %r1213;
	// begin inline asm
	shf.r.clamp.b32 %r835, %r837, %r837, %r886;
	// end inline asm
	add.s32 	%r1214, %r835, %r1206;
	xor.b32  	%r841, %r1214, %r799;
	// begin inline asm
	shf.r.clamp.b32 %r839, %r841, %r841, %r890;
	// end inline asm
	add.s32 	%r1215, %r1213, %r916;
	add.s32 	%r1216, %r1215, %r839;
	xor.b32  	%r845, %r1216, %r835;
	// begin inline asm
	shf.r.clamp.b32 %r843, %r845, %r845, %r894;
	// end inline asm
	add.s32 	%r1217, %r843, %r1214;
	xor.b32  	%r849, %r1217, %r839;
	// begin inline asm
	shf.r.clamp.b32 %r847, %r849, %r849, %r898;
	// end inline asm
	add.s32 	%r1218, %r1199, %r909;
	add.s32 	%r1219, %r1218, %r815;
	xor.b32  	%r853, %r1219, %r779;
	// begin inline asm
	shf.r.clamp.b32 %r851, %r853, %r853, %r886;
	// end inline asm
	add.s32 	%r1220, %r851, %r1212;
	xor.b32  	%r857, %r1220, %r815;
	// begin inline asm
	shf.r.clamp.b32 %r855, %r857, %r857, %r890;
	// end inline asm
	add.s32 	%r1221, %r1219, %r918;
	add.s32 	%r1222, %r1221, %r855;
	xor.b32  	%r861, %r1222, %r851;
	// begin inline asm
	shf.r.clamp.b32 %r859, %r861, %r861, %r894;
	// end inline asm
	add.s32 	%r1223, %r859, %r1220;
	xor.b32  	%r865, %r1223, %r855;
	// begin inline asm
	shf.r.clamp.b32 %r863, %r865, %r865, %r898;
	// end inline asm
	add.s32 	%r1224, %r1205, %r1;
	add.s32 	%r1225, %r1224, %r831;
	xor.b32  	%r869, %r1225, %r795;
	// begin inline asm
	shf.r.clamp.b32 %r867, %r869, %r869, %r886;
	// end inline asm
	add.s32 	%r1226, %r867, %r1194;
	xor.b32  	%r873, %r1226, %r831;
	// begin inline asm
	shf.r.clamp.b32 %r871, %r873, %r873, %r890;
	// end inline asm
	add.s32 	%r1227, %r1225, %r910;
	add.s32 	%r1228, %r1227, %r871;
	xor.b32  	%r877, %r1228, %r867;
	// begin inline asm
	shf.r.clamp.b32 %r875, %r877, %r877, %r894;
	// end inline asm
	add.s32 	%r1229, %r875, %r1226;
	xor.b32  	%r881, %r1229, %r871;
	// begin inline asm
	shf.r.clamp.b32 %r879, %r881, %r881, %r898;
	// end inline asm
	add.s32 	%r1230, %r783, %r913;
	add.s32 	%r1231, %r1230, %r1211;
	xor.b32  	%r885, %r1231, %r811;
	// begin inline asm
	shf.r.clamp.b32 %r883, %r885, %r885, %r886;
	// end inline asm
	add.s32 	%r1232, %r883, %r1200;
	xor.b32  	%r889, %r1232, %r783;
	// begin inline asm
	shf.r.clamp.b32 %r887, %r889, %r889, %r890;
	// end inline asm
	add.s32 	%r1233, %r887, %r1231;
	xor.b32  	%r893, %r1233, %r883;
	// begin inline asm
	shf.r.clamp.b32 %r891, %r893, %r893, %r894;
	// end inline asm
	add.s32 	%r1234, %r891, %r1232;
	xor.b32  	%r897, %r1234, %r887;
	// begin inline asm
	shf.r.clamp.b32 %r895, %r897, %r897, %r898;
	// end inline asm
	setp.ne.s32 	%p1, %r879, %r843;
	@%p1 bra 	$L__BB0_3;
	atom.global.inc.u32 	%r1235, [%rd1], -1;
	add.s32 	%r2, %r1235, 1;
	setp.gt.u32 	%p2, %r2, 32;
	@%p2 bra 	$L__BB0_3;
	mul.wide.u32 	%rd3, %r2, 4;
	add.s64 	%rd4, %rd1, %rd3;
	st.global.u32 	[%rd4], %r1;
$L__BB0_3:
	ret;

}


// ===== COMPILED SASS (sm_100) =====

	.target	sm_100

	.elftype	@"ET_EXEC"


//--------------------- .note.nv.tkinfo           --------------------------
	.section	.note.nv.tkinfo,"",@"SHT_NOTE"
	.sectionflags	@"SHF_NOTE_NV_TKINFO"
	.tkinfo
        /*0018*/ 	.word	0x00000002
        /*0030*/ 	.string	""
        /*0030*/ 	.string	"ptxas"
        /*0030*/ 	.string	"Cuda compilation tools, release 13.0, V13.0.88"
        /*0030*/ 	.string	"Build cuda_13.0.r13.0/compiler.36424714_0"
        /*0030*/ 	.string	"-arch sm_100 -m 64 "



//--------------------- .note.nv.cuinfo           --------------------------
	.section	.note.nv.cuinfo,"",@"SHT_NOTE"
	.sectionflags	@"SHF_NOTE_NV_CUINFO"
        /*0018*/ 	.short	0x0002
        /*001a*/ 	.short	0x0064
        /*001c*/ 	.short	0x0082
	.zero		2


//--------------------- .nv.info                  --------------------------
	.section	.nv.info,"",@"SHT_CUDA_INFO"
	.align	4


	//----- nvinfo : EIATTR_REGCOUNT
	.align		4
        /*0000*/ 	.byte	0x04, 0x2f
        /*0002*/ 	.short	(.L_1 - .L_0)
	.align		4
.L_0:
        /*0004*/ 	.word	index@(_Z6searchPjjjjjjjjjjjjjjjjjjjjj)
        /*0008*/ 	.word	0x0000001a


	//----- nvinfo : EIATTR_FRAME_SIZE
	.align		4
.L_1:
        /*000c*/ 	.byte	0x04, 0x11
        /*000e*/ 	.short	(.L_3 - .L_2)
	.align		4
.L_2:
        /*0010*/ 	.word	index@(_Z6searchPjjjjjjjjjjjjjjjjjjjjj)
        /*0014*/ 	.word	0x00000000


	//----- nvinfo : EIATTR_MIN_STACK_SIZE
	.align		4
.L_3:
        /*0018*/ 	.byte	0x04, 0x12
        /*001a*/ 	.short	(.L_5 - .L_4)
	.align		4
.L_4:
        /*001c*/ 	.word	index@(_Z6searchPjjjjjjjjjjjjjjjjjjjjj)
        /*0020*/ 	.word	0x00000000
.L_5:


//--------------------- .nv.compat                --------------------------
	.section	.nv.compat,"",@"SHT_CUDA_COMPAT_INFO"
	.align	4
        /*0000*/ 	.byte	0x02, 0x09, 0x00, 0x00, 0x02, 0x02, 0x01, 0x00, 0x02, 0x05, 0x05, 0x00, 0x03, 0x07, 0x01, 0x01
        /*0010*/ 	.byte	0x02, 0x03, 0x00, 0x00, 0x02, 0x06, 0x01, 0x00, 0x04, 0x0b, 0x08, 0x00, 0x09, 0x00, 0x00, 0x00
        /*0020*/ 	.byte	0x00, 0x00, 0x00, 0x00


//--------------------- .nv.info._Z6searchPjjjjjjjjjjjjjjjjjjjjj --------------------------
	.section	.nv.info._Z6searchPjjjjjjjjjjjjjjjjjjjjj,"",@"SHT_CUDA_INFO"
	.sectionflags	@""
	.align	4


	//----- nvinfo : EIATTR_CUDA_API_VERSION
	.align		4
        /*0000*/ 	.byte	0x04, 0x37
        /*0002*/ 	.short	(.L_7 - .L_6)
.L_6:
        /*0004*/ 	.word	0x00000082


	//----- nvinfo : EIATTR_KPARAM_INFO
	.align		4
.L_7:
        /*0008*/ 	.byte	0x04, 0x17
        /*000a*/ 	.short	(.L_9 - .L_8)
.L_8:
        /*000c*/ 	.word	0x00000000
        /*0010*/ 	.short	0x0014
        /*0012*/ 	.short	0x0054
        /*0014*/ 	.byte	0x00, 0xf0, 0x11, 0x00


	//----- nvinfo : EIATTR_KPARAM_INFO
	.align		4
.L_9:
        /*0018*/ 	.byte	0x04, 0x17
        /*001a*/ 	.short	(.L_11 - .L_10)
.L_10:
        /*001c*/ 	.word	0x00000000
        /*0020*/ 	.short	0x0013
        /*0022*/ 	.short	0x0050
        /*0024*/ 	.byte	0x00, 0xf0, 0x11, 0x00


	//----- nvinfo : EIATTR_KPARAM_INFO
	.align		4
.L_11:
        /*0028*/ 	.byte	0x04, 0x17
        /*002a*/ 	.short	(.L_13 - .L_12)
.L_12:
        /*002c*/ 	.word	0x00000000
        /*0030*/ 	.short	0x0012
        /*0032*/ 	.short	0x004c
        /*0034*/ 	.byte	0x00, 0xf0, 0x11, 0x00


	//----- nvinfo : EIATTR_KPARAM_INFO
	.align		4
.L_13:
        /*0038*/ 	.byte	0x04, 0x17
        /*003a*/ 	.short	(.L_15 - .L_14)
.L_14:
        /*003c*/ 	.word	0x00000000
        /*0040*/ 	.short	0x0011
        /*0042*/ 	.short	0x0048
        /*0044*/ 	.byte	0x00, 0xf0, 0x11, 0x00


	//----- nvinfo : EIATTR_KPARAM_INFO
	.align		4
.L_15:
        /*0048*/ 	.byte	0x04, 0x17
        /*004a*/ 	.short	(.L_17 - .L_16)
.L_16:
        /*004c*/ 	.word	0x00000000
        /*0050*/ 	.short	0x0010
        /*0052*/ 	.short	0x0044
        /*0054*/ 	.byte	0x00, 0xf0, 0x11, 0x00


	//----- nvinfo : EIATTR_KPARAM_INFO
	.align		4
.L_17:
        /*0058*/ 	.byte	0x04, 0x17
        /*005a*/ 	.short	(.L_19 - .L_18)
.L_18:
        /*005c*/ 	.word	0x00000000
        /*0060*/ 	.short	0x000f
        /*0062*/ 	.short	0x0040
        /*0064*/ 	.byte	0x00, 0xf0, 0x11, 0x00


	//----- nvinfo : EIATTR_KPARAM_INFO
	.align		4
.L_19:
        /*0068*/ 	.byte	0x04, 0x17
        /*006a*/ 	.short	(.L_21 - .L_20)
.L_20:
        /*006c*/ 	.word	0x00000000
        /*0070*/ 	.short	0x000e
        /*0072*/ 	.short	0x003c
        /*0074*/ 	.byte	0x00, 0xf0, 0x11, 0x00


	//----- nvinfo : EIATTR_KPARAM_INFO
	.align		4
.L_21:
        /*0078*/ 	.byte	0x04, 0x17
        /*007a*/ 	.short	(.L_23 - .L_22)
.L_22:
        /*007c*/ 	.word	0x00000000
        /*0080*/ 	.short	0x000d
        /*0082*/ 	.short	0x0038
        /*0084*/ 	.byte	0x00, 0xf0, 0x11, 0x00


	//----- nvinfo : EIATTR_KPARAM_INFO
	.align		4
.L_23:
        /*0088*/ 	.byte	0x04, 0x17
        /*008a*/ 	.short	(.L_25 - .L_24)
.L_24:
        /*008c*/ 	.word	0x00000000
        /*0090*/ 	.short	0x000c
        /*0092*/ 	.short	0x0034
        /*0094*/ 	.byte	0x00, 0xf0, 0x11, 0x00


	//----- nvinfo : EIATTR_KPARAM_INFO
	.align		4
.L_25:
        /*0098*/ 	.byte	0x04, 0x17
        /*009a*/ 	.short	(.L_27 - .L_26)
.L_26:
        /*009c*/ 	.word	0x00000000
        /*00a0*/ 	.short	0x000b
        /*00a2*/ 	.short	0x0030
        /*00a4*/ 	.byte	0x00, 0xf0, 0x11, 0x00


	//----- nvinfo : EIATTR_KPARAM_INFO
	.align		4
.L_27:
        /*00a8*/ 	.byte	0x04, 0x17
        /*00aa*/ 	.short	(.L_29 - .L_28)
.L_28:
        /*00ac*/ 	.word	0x00000000
        /*00b0*/ 	.short	0x000a
        /*00b2*/ 	.short	0x002c
        /*00b4*/ 	.byte	0x00, 0xf0, 0x11, 0x00


	//----- nvinfo : EIATTR_KPARAM_INFO
	.align		4
.L_29:
        /*00b8*/ 	.byte	0x04, 0x17
        /*00ba*/ 	.short	(.L_31 - .L_30)
.L_30:
        /*00bc*/ 	.word	0x00000000
        /*00c0*/ 	.short	0x0009
        /*00c2*/ 	.short	0x0028
        /*00c4*/ 	.byte	0x00, 0xf0, 0x11, 0x00


	//----- nvinfo : EIATTR_KPARAM_INFO
	.align		4
.L_31:
        /*00c8*/ 	.byte	0x04, 0x17
        /*00ca*/ 	.short	(.L_33 - .L_32)
.L_32:
        /*00cc*/ 	.word	0x00000000
        /*00d0*/ 	.short	0x0008
        /*00d2*/ 	.short	0x0024
        /*00d4*/ 	.byte	0x00, 0xf0, 0x11, 0x00


	//----- nvinfo : EIATTR_KPARAM_INFO
	.align		4
.L_33:
        /*00d8*/ 	.byte	0x04, 0x17
        /*00da*/ 	.short	(.L_35 - .L_34)
.L_34:
        /*00dc*/ 	.word	0x00000000
        /*00e0*/ 	.short	0x0007
        /*00e2*/ 	.short	0x0020
        /*00e4*/ 	.byte	0x00, 0xf0, 0x11, 0x00


	//----- nvinfo : EIATTR_KPARAM_INFO
	.align		4
.L_35:
        /*00e8*/ 	.byte	0x04, 0x17
        /*00ea*/ 	.short	(.L_37 - .L_36)
.L_36:
        /*00ec*/ 	.word	0x00000000
        /*00f0*/ 	.short	0x0006
        /*00f2*/ 	.short	0x001c
        /*00f4*/ 	.byte	0x00, 0xf0, 0x11, 0x00


	//----- nvinfo : EIATTR_KPARAM_INFO
	.align		4
.L_37:
        /*00f8*/ 	.byte	0x04, 0x17
        /*00fa*/ 	.short	(.L_39 - .L_38)
.L_38:
        /*00fc*/ 	.word	0x00000000
        /*0100*/ 	.short	0x0005
        /*0102*/ 	.short	0x0018
        /*0104*/ 	.byte	0x00, 0xf0, 0x11, 0x00


	//----- nvinfo : EIATTR_KPARAM_INFO
	.align		4
.L_39:
        /*0108*/ 	.byte	0x04, 0x17
        /*010a*/ 	.short	(.L_41 - .L_40)
.L_40:
        /*010c*/ 	.word	0x00000000
        /*0110*/ 	.short	0x0004
        /*0112*/ 	.short	0x0014
        /*0114*/ 	.byte	0x00, 0xf0, 0x11, 0x00


	//----- nvinfo : EIATTR_KPARAM_INFO
	.align		4
.L_41:
        /*0118*/ 	.byte	0x04, 0x17
        /*011a*/ 	.short	(.L_43 - .L_42)
.L_42:
        /*011c*/ 	.word	0x00000000
        /*0120*/ 	.short	0x0003
        /*0122*/ 	.short	0x0010
        /*0124*/ 	.byte	0x00, 0xf0, 0x11, 0x00


	//----- nvinfo : EIATTR_KPARAM_INFO
	.align		4
.L_43:
        /*0128*/ 	.byte	0x04, 0x17
        /*012a*/ 	.short	(.L_45 - .L_44)
.L_44:
        /*012c*/ 	.word	0x00000000
        /*0130*/ 	.short	0x0002
        /*0132*/ 	.short	0x000c
        /*0134*/ 	.byte	0x00, 0xf0, 0x11, 0x00


	//----- nvinfo : EIATTR_KPARAM_INFO
	.align		4
.L_45:
        /*0138*/ 	.byte	0x04, 0x17
        /*013a*/ 	.short	(.L_47 - .L_46)
.L_46:
        /*013c*/ 	.word	0x00000000
        /*0140*/ 	.short	0x0001
        /*0142*/ 	.short	0x0008
        /*0144*/ 	.byte	0x00, 0xf0, 0x11, 0x00


	//----- nvinfo : EIATTR_KPARAM_INFO
	.align		4
.L_47:
        /*0148*/ 	.byte	0x04, 0x17
        /*014a*/ 	.short	(.L_49 - .L_48)
.L_48:
        /*014c*/ 	.word	0x00000000
        /*0150*/ 	.short	0x0000
        /*0152*/ 	.short	0x0000
        /*0154*/ 	.byte	0x00, 0xf5, 0x21, 0x00


	//----- nvinfo : EIATTR_SPARSE_MMA_MASK
	.align		4
.L_49:
        /*0158*/ 	.byte	0x03, 0x50
        /*015a*/ 	.short	0x0000


	//----- nvinfo : EIATTR_MAXREG_COUNT
	.align		4
        /*015c*/ 	.byte	0x03, 0x1b
        /*015e*/ 	.short	0x00ff


	//----- nvinfo : EIATTR_MERCURY_ISA_VERSION
	.align		4
        /*0160*/ 	.byte	0x03, 0x5f
        /*0162*/ 	.short	0x0101


	//----- nvinfo : EIATTR_INT_WARP_WIDE_INSTR_OFFSETS
	.align		4
        /*0164*/ 	.byte	0x04, 0x31
        /*0166*/ 	.short	(.L_51 - .L_50)


	//   ....[0]....
.L_50:
        /*0168*/ 	.word	0x000028c0


	//   ....[1]....
        /*016c*/ 	.word	0x00002960


	//----- nvinfo : EIATTR_VRC_CTA_INIT_COUNT
	.align		4
.L_51:
        /*0170*/ 	.byte	0x02, 0x4a
	.zero		1
	.zero		1


	//----- nvinfo : EIATTR_EXIT_INSTR_OFFSETS
	.align		4
        /*0174*/ 	.byte	0x04, 0x1c
        /*0176*/ 	.short	(.L_53 - .L_52)


	//   ....[0]....
.L_52:
        /*0178*/ 	.word	0x000028a0


	//   ....[1]....
        /*017c*/ 	.word	0x00002990


	//   ....[2]....
        /*0180*/ 	.word	0x000029d0


	//----- nvinfo : EIATTR_CBANK_PARAM_SIZE
	.align		4
.L_53:
        /*0184*/ 	.byte	0x03, 0x19
        /*0186*/ 	.short	0x0058


	//----- nvinfo : EIATTR_PARAM_CBANK
	.align		4
        /*0188*/ 	.byte	0x04, 0x0a
        /*018a*/ 	.short	(.L_55 - .L_54)
	.align		4
.L_54:
        /*018c*/ 	.word	index@(.nv.constant0._Z6searchPjjjjjjjjjjjjjjjjjjjjj)
        /*0190*/ 	.short	0x0380
        /*0192*/ 	.short	0x0058


	//----- nvinfo : EIATTR_SW_WAR
	.align		4
.L_55:
        /*0194*/ 	.byte	0x04, 0x36
        /*0196*/ 	.short	(.L_57 - .L_56)
.L_56:
        /*0198*/ 	.word	0x00000008
.L_57:


//--------------------- .nv.callgraph             --------------------------
	.section	.nv.callgraph,"",@"SHT_CUDA_CALLGRAPH"
	.align	4
	.sectionentsize	8
	.align		4
        /*0000*/ 	.word	0x00000000
	.align		4
        /*0004*/ 	.word	0xffffffff
	.align		4
        /*0008*/ 	.word	0x00000000
	.align		4
        /*000c*/ 	.word	0xfffffffe
	.align		4
        /*0010*/ 	.word	0x00000000
	.align		4
        /*0014*/ 	.word	0xfffffffd
	.align		4
        /*0018*/ 	.word	0x00000000
	.align		4
        /*001c*/ 	.word	0xfffffffc


//--------------------- .text._Z6searchPjjjjjjjjjjjjjjjjjjjjj --------------------------
	.section	.text._Z6searchPjjjjjjjjjjjjjjjjjjjjj,"ax",@progbits
	.align	128
        .global         _Z6searchPjjjjjjjjjjjjjjjjjjjjj
        .type           _Z6searchPjjjjjjjjjjjjjjjjjjjjj,@function
        .size           _Z6searchPjjjjjjjjjjjjjjjjjjjjj,(.L_x_1 - _Z6searchPjjjjjjjjjjjjjjjjjjjjj)
        .other          _Z6searchPjjjjjjjjjjjjjjjjjjjjj,@"STO_CUDA_ENTRY STV_DEFAULT"
_Z6searchPjjjjjjjjjjjjjjjjjjjjj:
.text._Z6searchPjjjjjjjjjjjjjjjjjjjjj:
[----:B------:R-:W-:Y:S01]  /*0000*/  LDC R1, c[0x0][0x37c] ;  /* 0x0000df00ff017b82 */ /* 0x000fe20000000800 */
[----:B------:R-:W0:Y:S01]  /*0010*/  LDCU.64 UR8, c[0x0][0x388] ;  /* 0x00007100ff0877ac */ /* 0x000e220008000a00 */
[----:B------:R-:W1:Y:S01]  /*0020*/  S2R R0, SR_CTAID.X ;  /* 0x0000000000007919 */ /* 0x000e620000002500 */
[----:B------:R-:W0:Y:S01]  /*0030*/  LDCU.128 UR16, c[0x0][0x390] ;  /* 0x00007200ff1077ac */ /* 0x000e220008000c00 */
[----:B------:R-:W1:Y:S01]  /*0040*/  S2R R3, SR_TID.X ;  /* 0x0000000000037919 */ /* 0x000e620000002100 */
[----:B------:R-:W0:Y:S01]  /*0050*/  LDCU.128 UR4, c[0x0][0x3a0] ;  /* 0x00007400ff0477ac */ /* 0x000e220008000c00 */
[----:B------:R-:W2:Y:S01]  /*0060*/  LDCU.128 UR20, c[0x0][0x3b0] ;  /* 0x00007600ff1477ac */ /* 0x000ea20008000c00 */
[----:B------:R-:W1:Y:S01]  /*0070*/  LDCU UR32, c[0x0][0x360] ;  /* 0x00006c00ff2077ac */ /* 0x000e620008000800 */
[----:B------:R-:W3:Y:S01]  /*0080*/  LDCU.64 UR28, c[0x0][0x3d0] ;  /* 0x00007a00ff1c77ac */ /* 0x000ee20008000a00 */
[----:B0-----:R-:W-:Y:S02]  /*0090*/  UIADD3 UR8, UPT, UPT, UR6, UR18, UR8 ;  /* 0x0000001206087290 */ /* 0x001fe4000fffe008 */
[----:B--2---:R-:W-:-:S02]  /*00a0*/  UIADD3 UR12, UPT, UPT, UR20, UR19, UR9 ;  /* 0x00000013140c7290 */ /* 0x004fc4000fffe009 */
[----:B------:R-:W-:Y:S02]  /*00b0*/  USHF.R.U32 UR9, UR8, 0x10, UR8 ;  /* 0x0000001008097899 */ /* 0x000fe40008001608 */
[----:B------:R-:W-:Y:S02]  /*00c0*/  USHF.R.U32 UR30, UR12, 0x10, UR12 ;  /* 0x000000100c1e7899 */ /* 0x000fe4000800160c */
[----:B------:R-:W-:Y:S01]  /*00d0*/  UIADD3 UR24, UPT, UPT, UR23, UR5, UR17 ;  /* 0x0000000517187290 */ /* 0x000fe2000fffe011 */
[----:B-1----:R-:W-:Y:S01]  /*00e0*/  IMAD R0, R0, UR32, R3 ;  /* 0x0000002000007c24 */ /* 0x002fe2000f8e0203 */
[----:B------:R-:W-:Y:S01]  /*00f0*/  UIADD3 UR10, UPT, UPT, UR9, 0x6a09e667, URZ ;  /* 0x6a09e667090a7890 */ /* 0x000fe2000fffe0ff */
[----:B------:R-:W-:Y:S01]  /*0100*/  IMAD.U32 R9, RZ, RZ, UR12 ;  /* 0x0000000cff097e24 */ /* 0x000fe2000f8e00ff */
[----:B------:R-:W-:Y:S02]  /*0110*/  UIADD3 UR31, UPT, UPT, UR30, -0x4498517b, URZ ;  /* 0xbb67ae851e1f7890 */ /* 0x000fe4000fffe0ff */
[----:B------:R-:W-:-:S02]  /*0120*/  ULOP3.LUT UR15, UR24, 0xa, URZ, 0x3c, !UPT ;  /* 0x0000000a180f7892 */ /* 0x000fc4000f8e3cff */
[----:B------:R-:W-:Y:S02]  /*0130*/  UIADD3 UR14, UPT, UPT, UR21, UR4, UR16 ;  /* 0x00000004150e7290 */ /* 0x000fe4000fffe010 */
[----:B------:R-:W-:Y:S02]  /*0140*/  ULOP3.LUT UR11, UR10, UR18, URZ, 0x3c, !UPT ;  /* 0x000000120a0b7292 */ /* 0x000fe4000f8e3cff */
[----:B------:R-:W-:Y:S01]  /*0150*/  ULOP3.LUT UR13, UR31, UR19, URZ, 0x3c, !UPT ;  /* 0x000000131f0d7292 */ /* 0x000fe2000f8e3cff */
[----:B------:R-:W0:Y:S01]  /*0160*/  LDCU.128 UR16, c[0x0][0x3c0] ;  /* 0x00007800ff1077ac */ /* 0x000e220008000c00 */
[----:B------:R-:W-:Y:S02]  /*0170*/  USHF.R.U32 UR25, UR15, 0x10, UR15 ;  /* 0x000000100f197899 */ /* 0x000fe4000800160f */
[----:B------:R-:W-:Y:S02]  /*0180*/  ULOP3.LUT UR15, UR14, 0x34, URZ, 0x3c, !UPT ;  /* 0x000000340e0f7892 */ /* 0x000fe4000f8e3cff */
[----:B------:R-:W-:-:S02]  /*0190*/  UIADD3 UR26, UPT, UPT, UR25, -0x5ab00ac6, URZ ;  /* 0xa54ff53a191a7890 */ /* 0x000fc4000fffe0ff */
[----:B------:R-:W-:Y:S02]  /*01a0*/  USHF.R.U32 UR15, UR15, 0x10, UR15 ;  /* 0x000000100f0f7899 */ /* 0x000fe4000800160f */
[----:B------:R-:W-:Y:S02]  /*01b0*/  ULOP3.LUT UR27, UR26, UR5, URZ, 0x3c, !UPT ;  /* 0x000000051a1b7292 */ /* 0x000fe4000f8e3cff */
[----:B------:R-:W-:Y:S02]  /*01c0*/  USHF.R.U32 UR13, UR13, 0xc, UR13 ;  /* 0x0000000c0d0d7899 */ /* 0x000fe4000800160d */
[----:B------:R-:W-:Y:S02]  /*01d0*/  USHF.R.U32 UR27, UR27, 0xc, UR27 ;  /* 0x0000000c1b1b7899 */ /* 0x000fe4000800161b */
[----:B------:R-:W-:Y:S02]  /*01e0*/  UIADD3 UR5, UPT, UPT, UR15, 0x3c6ef372, URZ ;  /* 0x3c6ef3720f057890 */ /* 0x000fe4000fffe0ff */
[----:B0-----:R-:W-:Y:S01]  /*01f0*/  UIADD3 UR24, UPT, UPT, UR27, UR16, UR24 ;  /* 0x000000101b187290 */ /* 0x001fe2000fffe018 */
[----:B------:R-:W-:Y:S01]  /*0200*/  IADD3 R9, PT, PT, R9, UR13, R0 ;  /* 0x0000000d09097c10 */ /* 0x000fe2000fffe000 */
[----:B------:R-:W-:-:S02]  /*0210*/  ULOP3.LUT UR4, UR5, UR4, URZ, 0x3c, !UPT ;  /* 0x0000000405047292 */ /* 0x000fc4000f8e3cff */
[----:B------:R-:W-:Y:S01]  /*0220*/  ULOP3.LUT UR25, UR24, UR25, URZ, 0x3c, !UPT ;  /* 0x0000001918197292 */ /* 0x000fe2000f8e3cff */
[----:B------:R-:W-:Y:S01]  /*0230*/  LOP3.LUT R2, R9, UR30, RZ, 0x3c, !PT ;  /* 0x0000001e09027c12 */ /* 0x000fe2000f8e3cff */
[----:B------:R-:W-:Y:S02]  /*0240*/  USHF.R.U32 UR4, UR4, 0xc, UR4 ;  /* 0x0000000c04047899 */ /* 0x000fe40008001604 */
[----:B------:R-:W-:Y:S01]  /*0250*/  USHF.R.U32 UR25, UR25, 0x8, UR25 ;  /* 0x0000000819197899 */ /* 0x000fe20008001619 */
[----:B------:R-:W-:Y:S01]  /*0260*/  SHF.R.U32 R2, R2, 0x8, R2 ;  /* 0x0000000802027819 */ /* 0x000fe20000001602 */
[----:B------:R-:W-:Y:S02]  /*0270*/  USHF.R.U32 UR11, UR11, 0xc, UR11 ;  /* 0x0000000c0b0b7899 */ /* 0x000fe4000800160b */
[----:B------:R-:W-:Y:S02]  /*0280*/  UIADD3 UR26, UPT, UPT, UR26, UR25, URZ ;  /* 0x000000191a1a7290 */ /* 0x000fe4000fffe0ff */
[----:B------:R-:W-:Y:S01]  /*0290*/  UIADD3 UR14, UPT, UPT, UR4, UR22, UR14 ;  /* 0x00000016040e7290 */ /* 0x000fe2000fffe00e */
[----:B------:R-:W-:Y:S01]  /*02a0*/  VIADD R5, R2, UR31 ;  /* 0x0000001f02057c36 */ /* 0x000fe20008000000 */
[----:B------:R-:W-:-:S02]  /*02b0*/  ULOP3.LUT UR27, UR26, UR27, URZ, 0x3c, !UPT ;  /* 0x0000001b1a1b7292 */ /* 0x000fc4000f8e3cff */
[----:B------:R-:W-:Y:S02]  /*02c0*/  UIADD3 UR8, UPT, UPT, UR11, UR7, UR8 ;  /* 0x000000070b087290 */ /* 0x000fe4000fffe008 */
[----:B------:R-:W-:Y:S01]  /*02d0*/  USHF.R.U32 UR27, UR27, 0x7, UR27 ;  /* 0x000000071b1b7899 */ /* 0x000fe2000800161b */
[----:B------:R-:W-:Y:S01]  /*02e0*/  LOP3.LUT R3, R5, UR13, RZ, 0x3c, !PT ;  /* 0x0000000d05037c12 */ /* 0x000fe2000f8e3cff */
[----:B------:R-:W-:Y:S02]  /*02f0*/  ULOP3.LUT UR15, UR14, UR15, URZ, 0x3c, !UPT ;  /* 0x0000000f0e0f7292 */ /* 0x000fe4000f8e3cff */
[----:B---3--:R-:W-:Y:S01]  /*0300*/  UIADD3 UR14, UPT, UPT, UR27, UR29, UR14 ;  /* 0x0000001d1b0e7290 */ /* 0x008fe2000fffe00e */
[----:B------:R-:W-:Y:S01]  /*0310*/  IMAD.U32 R11, RZ, RZ, UR8 ;  /* 0x00000008ff0b7e24 */ /* 0x000fe2000f8e00ff */
[----:B------:R-:W-:Y:S01]  /*0320*/  ULOP3.LUT UR9, UR8, UR9, URZ, 0x3c, !UPT ;  /* 0x0000000908097292 */ /* 0x000fe2000f8e3cff */
[----:B------:R-:W-:Y:S01]  /*0330*/  SHF.R.U32 R4, R3, 0x7, R3 ;  /* 0x0000000703047819 */ /* 0x000fe20000001603 */
[----:B------:R-:W-:-:S02]  /*0340*/  USHF.R.U32 UR15, UR15, 0x8, UR15 ;  /* 0x000000080f0f7899 */ /* 0x000fc4000800160f */
[----:B------:R-:W-:Y:S01]  /*0350*/  USHF.R.U32 UR9, UR9, 0x8, UR9 ;  /* 0x0000000809097899 */ /* 0x000fe20008001609 */
[----:B------:R-:W-:Y:S01]  /*0360*/  LOP3.LUT R2, R2, UR14, RZ, 0x3c, !PT ;  /* 0x0000000e02027c12 */ /* 0x000fe2000f8e3cff */
[----:B------:R-:W-:Y:S01]  /*0370*/  UIADD3 UR5, UPT, UPT, UR5, UR15, URZ ;  /* 0x0000000f05057290 */ /* 0x000fe2000fffe0ff */
[----:B------:R-:W-:Y:S01]  /*0380*/  IADD3 R11, PT, PT, R4, UR17, R11 ;  /* 0x00000011040b7c10 */ /* 0x000fe2000fffe00b */
[----:B------:R-:W-:Y:S01]  /*0390*/  UIADD3 UR10, UPT, UPT, UR10, UR9, URZ ;  /* 0x000000090a0a7290 */ /* 0x000fe2000fffe0ff */
[----:B------:R-:W-:Y:S01]  /*03a0*/  SHF.R.U32 R6, R2, 0x10, R2 ;  /* 0x0000001002067819 */ /* 0x000fe20000001602 */
[----:B------:R-:W-:Y:S01]  /*03b0*/  ULOP3.LUT UR4, UR5, UR4, URZ, 0x3c, !UPT ;  /* 0x0000000405047292 */ /* 0x000fe2000f8e3cff */
[----:B------:R-:W-:Y:S01]  /*03c0*/  LOP3.LUT R2, R11, UR25, RZ, 0x3c, !PT ;  /* 0x000000190b027c12 */ /* 0x000fe2000f8e3cff */
[----:B------:R-:W-:Y:S02]  /*03d0*/  ULOP3.LUT UR11, UR10, UR11, URZ, 0x3c, !UPT ;  /* 0x0000000b0a0b7292 */ /* 0x000fe4000f8e3cff */
[----:B------:R-:W-:Y:S01]  /*03e0*/  USHF.R.U32 UR4, UR4, 0x7, UR4 ;  /* 0x0000000704047899 */ /* 0x000fe20008001604 */
[----:B------:R-:W-:Y:S01]  /*03f0*/  VIADD R15, R6, UR10 ;  /* 0x0000000a060f7c36 */ /* 0x000fe20008000000 */
[----:B------:R-:W-:Y:S01]  /*0400*/  USHF.R.U32 UR11, UR11, 0x7, UR11 ;  /* 0x000000070b0b7899 */ /* 0x000fe2000800160b */
[----:B------:R-:W-:-:S03]  /*0410*/  SHF.R.U32 R13, R2, 0x10, R2 ;  /* 0x00000010020d7819 */ /* 0x000fc60000001602 */
[----:B------:R-:W-:Y:S01]  /*0420*/  IMAD.U32 R8, RZ, RZ, UR4 ;  /* 0x00000004ff087e24 */ /* 0x000fe2000f8e00ff */
[----:B------:R-:W-:Y:S01]  /*0430*/  LOP3.LUT R2, R15, UR27, RZ, 0x3c, !PT ;  /* 0x0000001b0f027c12 */ /* 0x000fe2000f8e3cff */
[----:B------:R-:W-:Y:S01]  /*0440*/  UIADD3 UR24, UPT, UPT, UR11, UR24, URZ ;  /* 0x000000180b187290 */ /* 0x000fe2000fffe0ff */
[----:B------:R-:W-:Y:S02]  /*0450*/  VIADD R3, R13, UR5 ;  /* 0x000000050d037c36 */ /* 0x000fe40008000000 */
[----:B------:R-:W-:Y:S01]  /*0460*/  SHF.R.U32 R17, R2, 0xc, R2 ;  /* 0x0000000c02117819 */ /* 0x000fe20000001602 */
[----:B------:R-:W-:Y:S01]  /*0470*/  ULOP3.LUT UR15, UR24, UR15, URZ, 0x3c, !UPT ;  /* 0x0000000f180f7292 */ /* 0x000fe2000f8e3cff */
[----:B------:R-:W-:Y:S02]  /*0480*/  IADD3 R9, PT, PT, R8, UR19, R9 ;  /* 0x0000001308097c10 */ /* 0x000fe4000fffe009 */
[----:B------:R-:W-:Y:S01]  /*0490*/  LOP3.LUT R8, R3, R4, RZ, 0x3c, !PT ;  /* 0x0000000403087212 */ /* 0x000fe200078e3cff */
[----:B------:R-:W-:Y:S01]  /*04a0*/  USHF.R.U32 UR15, UR15, 0x10, UR15 ;  /* 0x000000100f0f7899 */ /* 0x000fe2000800160f */
[----:B------:R-:W-:Y:S01]  /*04b0*/  LOP3.LUT R2, R9, UR9, RZ, 0x3c, !PT ;  /* 0x0000000909027c12 */ /* 0x000fe2000f8e3cff */
[----:B------:R-:W-:Y:S01]  /*04c0*/  VIADD R7, R17, UR14 ;  /* 0x0000000e11077c36 */ /* 0x000fe20008000000 */
[----:B------:R-:W-:-:S02]  /*04d0*/  SHF.R.U32 R8, R8, 0xc, R8 ;  /* 0x0000000c08087819 */ /* 0x000fc40000001608 */
[----:B------:R-:W-:Y:S01]  /*04e0*/  SHF.R.U32 R4, R2, 0x10, R2 ;  /* 0x0000001002047819 */ /* 0x000fe20000001602 */
[----:B------:R-:W-:Y:S01]  /*04f0*/  VIADD R5, R5, UR15 ;  /* 0x0000000f05057c36 */ /* 0x000fe20008000000 */
[----:B------:R-:W-:Y:S02]  /*0500*/  LOP3.LUT R10, R7, R6, RZ, 0x3c, !PT ;  /* 0x00000006070a7212 */ /* 0x000fe400078e3cff */
[----:B------:R-:W-:Y:S01]  /*0510*/  IADD3 R6, PT, PT, R8, UR18, R11 ;  /* 0x0000001208067c10 */ /* 0x000fe2000fffe00b */
[----:B------:R-:W-:Y:S01]  /*0520*/  VIADD R12, R4, UR26 ;  /* 0x0000001a040c7c36 */ /* 0x000fe20008000000 */
[----:B------:R-:W-:Y:S02]  /*0530*/  SHF.R.U32 R10, R10, 0x8, R10 ;  /* 0x000000080a0a7819 */ /* 0x000fe4000000160a */
[----:B------:R-:W-:Y:S02]  /*0540*/  LOP3.LUT R14, R5, UR11, RZ, 0x3c, !PT ;  /* 0x0000000b050e7c12 */ /* 0x000fe4000f8e3cff */
[----:B------:R-:W-:Y:S01]  /*0550*/  LOP3.LUT R13, R6, R13, RZ, 0x3c, !PT ;  /* 0x0000000d060d7212 */ /* 0x000fe200078e3cff */
[----:B------:R-:W-:Y:S01]  /*0560*/  IMAD.IADD R2, R15, 0x1, R10 ;  /* 0x000000010f027824 */ /* 0x000fe200078e020a */
[----:B------:R-:W-:-:S02]  /*0570*/  LOP3.LUT R16, R12, UR4, RZ, 0x3c, !PT ;  /* 0x000000040c107c12 */ /* 0x000fc4000f8e3cff */
[----:B------:R-:W-:Y:S02]  /*0580*/  SHF.R.U32 R14, R14, 0xc, R14 ;  /* 0x0000000c0e0e7819 */ /* 0x000fe4000000160e */
[----:B------:R-:W-:Y:S02]  /*0590*/  SHF.R.U32 R13, R13, 0x8, R13 ;  /* 0x000000080d0d7819 */ /* 0x000fe4000000160d */
[----:B------:R-:W-:Y:S01]  /*05a0*/  SHF.R.U32 R16, R16, 0xc, R16 ;  /* 0x0000000c10107819 */ /* 0x000fe20000001610 */
[----:B------:R-:W-:Y:S01]  /*05b0*/  VIADD R18, R14, UR24 ;  /* 0x000000180e127c36 */ /* 0x000fe20008000000 */
[----:B------:R-:W-:Y:S01]  /*05c0*/  LOP3.LUT R11, R2, R17, RZ, 0x3c, !PT ;  /* 0x00000011020b7212 */ /* 0x000fe200078e3cff */
[----:B------:R-:W-:Y:S01]  /*05d0*/  IMAD.IADD R3, R3, 0x1, R13 ;  /* 0x0000000103037824 */ /* 0x000fe200078e020d */
[----:B------:R-:W-:Y:S02]  /*05e0*/  IADD3 R17, PT, PT, R16, UR28, R9 ;  /* 0x0000001c10117c10 */ /* 0x000fe4000fffe009 */
[----:B------:R-:W-:-:S02]  /*05f0*/  SHF.R.U32 R11, R11, 0x7, R11 ;  /* 0x000000070b0b7819 */ /* 0x000fc4000000160b */
[C---:B------:R-:W-:Y:S02]  /*0600*/  LOP3.LUT R19, R18.reuse, UR15, RZ, 0x3c, !PT ;  /* 0x0000000f12137c12 */ /* 0x040fe4000f8e3cff */
[----:B------:R-:W-:Y:S02]  /*0610*/  LOP3.LUT R9, R17, R4, RZ, 0x3c, !PT ;  /* 0x0000000411097212 */ /* 0x000fe400078e3cff */
[----:B------:R-:W-:Y:S02]  /*0620*/  LOP3.LUT R15, R3, R8, RZ, 0x3c, !PT ;  /* 0x00000008030f7212 */ /* 0x000fe400078e3cff */
[----:B------:R-:W-:Y:S02]  /*0630*/  IADD3 R4, PT, PT, R18, UR21, R11 ;  /* 0x0000001512047c10 */ /* 0x000fe4000fffe00b */
[----:B------:R-:W-:Y:S02]  /*0640*/  SHF.R.U32 R8, R19, 0x8, R19 ;  /* 0x0000000813087819 */ /* 0x000fe40000001613 */
[----:B------:R-:W-:-:S02]  /*0650*/  SHF.R.U32 R9, R9, 0x8, R9 ;  /* 0x0000000809097819 */ /* 0x000fc40000001609 */
[----:B------:R-:W-:Y:S01]  /*0660*/  SHF.R.U32 R15, R15, 0x7, R15 ;  /* 0x000000070f0f7819 */ /* 0x000fe2000000160f */
[----:B------:R-:W-:Y:S01]  /*0670*/  IMAD.IADD R18, R5, 0x1, R8 ;  /* 0x0000000105127824 */ /* 0x000fe200078e0208 */
[----:B------:R-:W-:Y:S01]  /*0680*/  LOP3.LUT R13, R4, R13, RZ, 0x3c, !PT ;  /* 0x0000000d040d7212 */ /* 0x000fe200078e3cff */
[----:B------:R-:W-:Y:S01]  /*0690*/  IMAD.IADD R12, R12, 0x1, R9 ;  /* 0x000000010c0c7824 */ /* 0x000fe200078e0209 */
[----:B------:R-:W-:Y:S02]  /*06a0*/  IADD3 R5, PT, PT, R17, R15, R0 ;  /* 0x0000000f11057210 */ /* 0x000fe40007ffe000 */
[----:B------:R-:W-:Y:S02]  /*06b0*/  SHF.R.U32 R13, R13, 0x10, R13 ;  /* 0x000000100d0d7819 */ /* 0x000fe4000000160d */
[----:B------:R-:W-:Y:S02]  /*06c0*/  LOP3.LUT R19, R10, R5, RZ, 0x3c, !PT ;  /* 0x000000050a137212 */ /* 0x000fe400078e3cff */
[----:B------:R-:W-:Y:S01]  /*06d0*/  LOP3.LUT R14, R18, R14, RZ, 0x3c, !PT ;  /* 0x0000000e120e7212 */ /* 0x000fe200078e3cff */
[C---:B------:R-:W-:Y:S01]  /*06e0*/  IMAD.IADD R10, R12.reuse, 0x1, R13 ;  /* 0x000000010c0a7824 */ /* 0x040fe200078e020d */
[----:B------:R-:W-:-:S02]  /*06f0*/  LOP3.LUT R16, R12, R16, RZ, 0x3c, !PT ;  /* 0x000000100c107212 */ /* 0x000fc400078e3cff */
[----:B------:R-:W-:Y:S02]  /*0700*/  SHF.R.U32 R17, R14, 0x7, R14 ;  /* 0x000000070e117819 */ /* 0x000fe4000000160e */
[----:B------:R-:W-:Y:S02]  /*0710*/  SHF.R.U32 R12, R16, 0x7, R16 ;  /* 0x00000007100c7819 */ /* 0x000fe40000001610 */
[----:B------:R-:W-:Y:S02]  /*0720*/  LOP3.LUT R11, R10, R11, RZ, 0x3c, !PT ;  /* 0x0000000b0a0b7212 */ /* 0x000fe400078e3cff */
[----:B------:R-:W-:Y:S02]  /*0730*/  SHF.R.U32 R19, R19, 0x10, R19 ;  /* 0x0000001013137819 */ /* 0x000fe40000001613 */
[----:B------:R-:W-:Y:S02]  /*0740*/  IADD3 R6, PT, PT, R17, UR20, R6 ;  /* 0x0000001411067c10 */ /* 0x000fe4000fffe006 */
[----:B------:R-:W-:Y:S01]  /*0750*/  IADD3 R7, PT, PT, R7, UR16, R12 ;  /* 0x0000001007077c10 */ /* 0x000fe2000fffe00c */
[----:B------:R-:W-:Y:S01]  /*0760*/  IMAD.IADD R14, R18, 0x1, R19 ;  /* 0x00000001120e7824 */ /* 0x000fe200078e0213 */
[----:B------:R-:W-:-:S02]  /*0770*/  SHF.R.U32 R11, R11, 0xc, R11 ;  /* 0x0000000c0b0b7819 */ /* 0x000fc4000000160b */
[----:B------:R-:W-:Y:S02]  /*0780*/  LOP3.LUT R9, R6, R9, RZ, 0x3c, !PT ;  /* 0x0000000906097212 */ /* 0x000fe400078e3cff */
[----:B------:R-:W-:Y:S01]  /*0790*/  LOP3.LUT R8, R8, R7, RZ, 0x3c, !PT ;  /* 0x0000000708087212 */ /* 0x000fe200078e3cff */
[----:B------:R-:W-:Y:S01]  /*07a0*/  IMAD.IADD R4, R4, 0x1, R11 ;  /* 0x0000000104047824 */ /* 0x000fe200078e020b */
[----:B------:R-:W-:Y:S02]  /*07b0*/  LOP3.LUT R18, R14, R15, RZ, 0x3c, !PT ;  /* 0x0000000f0e127212 */ /* 0x000fe400078e3cff */
[----:B------:R-:W-:Y:S02]  /*07c0*/  SHF.R.U32 R15, R9, 0x10, R9 ;  /* 0x00000010090f7819 */ /* 0x000fe40000001609 */
[----:B------:R-:W-:Y:S02]  /*07d0*/  SHF.R.U32 R16, R8, 0x10, R8 ;  /* 0x0000001008107819 */ /* 0x000fe40000001608 */
[----:B------:R-:W-:Y:S01]  /*07e0*/  LOP3.LUT R9, R4, R13, RZ, 0x3c, !PT ;  /* 0x0000000d04097212 */ /* 0x000fe200078e3cff */
[----:B------:R-:W-:Y:S01]  /*07f0*/  IMAD.IADD R8, R2, 0x1, R15 ;  /* 0x0000000102087824 */ /* 0x000fe200078e020f */
[----:B------:R-:W-:Y:S01]  /*0800*/  SHF.R.U32 R18, R18, 0xc, R18 ;  /* 0x0000000c12127819 */ /* 0x000fe20000001612 */
[----:B------:R-:W-:Y:S01]  /*0810*/  IMAD.IADD R13, R3, 0x1, R16 ;  /* 0x00000001030d7824 */ /* 0x000fe200078e0210 */
[----:B------:R-:W-:-:S02]  /*0820*/  SHF.R.U32 R9, R9, 0x8, R9 ;  /* 0x0000000809097819 */ /* 0x000fc40000001609 */
[----:B------:R-:W-:Y:S02]  /*0830*/  IADD3 R2, PT, PT, R18, UR19, R5 ;  /* 0x0000001312027c10 */ /* 0x000fe4000fffe005 */
[----:B------:R-:W-:Y:S01]  /*0840*/  LOP3.LUT R17, R8, R17, RZ, 0x3c, !PT ;  /* 0x0000001108117212 */ /* 0x000fe200078e3cff */
[----:B------:R-:W-:Y:S01]  /*0850*/  IMAD.IADD R3, R10, 0x1, R9 ;  /* 0x000000010a037824 */ /* 0x000fe200078e0209 */
[----:B------:R-:W-:Y:S02]  /*0860*/  LOP3.LUT R12, R13, R12, RZ, 0x3c, !PT ;  /* 0x0000000c0d0c7212 */ /* 0x000fe400078e3cff */
[----:B------:R-:W-:Y:S02]  /*0870*/  LOP3.LUT R19, R2, R19, RZ, 0x3c, !PT ;  /* 0x0000001302137212 */ /* 0x000fe400078e3cff */
[----:B------:R-:W-:Y:S02]  /*0880*/  SHF.R.U32 R17, R17, 0xc, R17 ;  /* 0x0000000c11117819 */ /* 0x000fe40000001611 */
[----:B------:R-:W-:-:S02]  /*0890*/  SHF.R.U32 R10, R12, 0xc, R12 ;  /* 0x0000000c0c0a7819 */ /* 0x000fc4000000160c */
[----:B------:R-:W-:Y:S02]  /*08a0*/  SHF.R.U32 R19, R19, 0x8, R19 ;  /* 0x0000000813137819 */ /* 0x000fe40000001613 */
[----:B------:R-:W-:Y:S02]  /*08b0*/  LOP3.LUT R11, R3, R11, RZ, 0x3c, !PT ;  /* 0x0000000b030b7212 */ /* 0x000fe400078e3cff */
[----:B------:R-:W-:Y:S01]  /*08c0*/  IADD3 R6, PT, PT, R6, UR23, R17 ;  /* 0x0000001706067c10 */ /* 0x000fe2000fffe011 */
[----:B------:R-:W-:Y:S01]  /*08d0*/  IMAD.IADD R5, R14, 0x1, R19 ;  /* 0x000000010e057824 */ /* 0x000fe200078e0213 */
[----:B------:R-:W-:Y:S02]  /*08e0*/  IADD3 R7, PT, PT, R10, UR6, R7 ;  /* 0x000000060a077c10 */ /* 0x000fe4000fffe007 */
[----:B------:R-:W-:Y:S02]  /*08f0*/  SHF.R.U32 R11, R11, 0x7, R11 ;  /* 0x000000070b0b7819 */ /* 0x000fe4000000160b */
[----:B------:R-:W-:-:S02]  /*0900*/  LOP3.LUT R15, R6, R15, RZ, 0x3c, !PT ;  /* 0x0000000f060f7212 */ /* 0x000fc400078e3cff */
[----:B------:R-:W-:Y:S02]  /*0910*/  LOP3.LUT R12, R7, R16, RZ, 0x3c, !PT ;  /* 0x00000010070c7212 */ /* 0x000fe400078e3cff */
[----:B------:R-:W-:Y:S02]  /*0920*/  IADD3 R7, PT, PT, R11, UR18, R7 ;  /* 0x000000120b077c10 */ /* 0x000fe4000fffe007 */
        /* <DEDUP_REMOVED lines=9> */
[C---:B------:R-:W-:Y:S01]  /*09c0*/  LOP3.LUT R17, R8.reuse, R17, RZ, 0x3c, !PT ;  /* 0x0000001108117212 */ /* 0x040fe200078e3cff */
[----:B------:R-:W-:Y:S01]  /*09d0*/  IMAD.IADD R8, R8, 0x1, R13 ;  /* 0x0000000108087824 */ /* 0x000fe200078e020d */
[----:B------:R-:W-:Y:S02]  /*09e0*/  LOP3.LUT R10, R21, R10, RZ, 0x3c, !PT ;  /* 0x0000000a150a7212 */ /* 0x000fe400078e3cff */
[----:B------:R-:W-:Y:S02]  /*09f0*/  LOP3.LUT R9, R9, R6, RZ, 0x3c, !PT ;  /* 0x0000000609097212 */ /* 0x000fe400078e3cff */
[----:B------:R-:W-:Y:S02]  /*0a00*/  SHF.R.U32 R17, R17, 0x7, R17 ;  /* 0x0000000711117819 */ /* 0x000fe40000001611 */
[----:B------:R-:W-:-:S02]  /*0a10*/  SHF.R.U32 R19, R10, 0x7, R10 ;  /* 0x000000070a137819 */ /* 0x000fc4000000160a */
[----:B------:R-:W-:Y:S01]  /*0a20*/  SHF.R.U32 R16, R9, 0x10, R9 ;  /* 0x0000001009107819 */ /* 0x000fe20000001609 */
[----:B------:R-:W-:Y:S01]  /*0a30*/  IMAD.IADD R9, R17, 0x1, R4 ;  /* 0x0000000111097824 */ /* 0x000fe200078e0204 */
[----:B------:R-:W-:Y:S02]  /*0a40*/  LOP3.LUT R11, R8, R11, RZ, 0x3c, !PT ;  /* 0x0000000b080b7212 */ /* 0x000fe400078e3cff */
[----:B------:R-:W-:Y:S01]  /*0a50*/  IADD3 R10, PT, PT, R19, UR29, R2 ;  /* 0x0000001d130a7c10 */ /* 0x000fe2000fffe002 */
[----:B------:R-:W-:Y:S01]  /*0a60*/  IMAD.IADD R21, R21, 0x1, R16 ;  /* 0x0000000115157824 */ /* 0x000fe200078e0210 */
[----:B------:R-:W-:Y:S02]  /*0a70*/  SHF.R.U32 R11, R11, 0xc, R11 ;  /* 0x0000000c0b0b7819 */ /* 0x000fe4000000160b */
[----:B------:R-:W-:Y:S02]  /*0a80*/  LOP3.LUT R15, R10, R15, RZ, 0x3c, !PT ;  /* 0x0000000f0a0f7212 */ /* 0x000fe400078e3cff */
[----:B------:R-:W-:Y:S01]  /*0a90*/  LOP3.LUT R12, R9, R12, RZ, 0x3c, !PT ;  /* 0x0000000c090c7212 */ /* 0x000fe200078e3cff */
[----:B------:R-:W-:Y:S01]  /*0aa0*/  IMAD.IADD R2, R7, 0x1, R11 ;  /* 0x0000000107027824 */ /* 0x000fe200078e020b */
[----:B------:R-:W-:-:S02]  /*0ab0*/  LOP3.LUT R14, R21, R14, RZ, 0x3c, !PT ;  /* 0x0000000e150e7212 */ /* 0x000fc400078e3cff */
[----:B------:R-:W-:Y:S02]  /*0ac0*/  SHF.R.U32 R20, R15, 0x10, R15 ;  /* 0x000000100f147819 */ /* 0x000fe4000000160f */
[----:B------:R-:W-:Y:S02]  /*0ad0*/  SHF.R.U32 R18, R12, 0x10, R12 ;  /* 0x000000100c127819 */ /* 0x000fe4000000160c */
[----:B------:R-:W-:Y:S01]  /*0ae0*/  SHF.R.U32 R15, R14, 0xc, R14 ;  /* 0x0000000c0e0f7819 */ /* 0x000fe2000000160e */
[----:B------:R-:W-:Y:S01]  /*0af0*/  IMAD.IADD R14, R3, 0x1, R20 ;  /* 0x00000001030e7824 */ /* 0x000fe200078e0214 */
[----:B------:R-:W-:Y:S01]  /*0b00*/  LOP3.LUT R7, R2, R13, RZ, 0x3c, !PT ;  /* 0x0000000d02077212 */ /* 0x000fe200078e3cff */
[----:B------:R-:W-:Y:S01]  /*0b10*/  IMAD.IADD R12, R5, 0x1, R18 ;  /* 0x00000001050c7824 */ /* 0x000fe200078e0212 */
[----:B------:R-:W-:Y:S02]  /*0b20*/  IADD3 R3, PT, PT, R15, UR28, R6 ;  /* 0x0000001c0f037c10 */ /* 0x000fe4000fffe006 */
[----:B------:R-:W-:-:S02]  /*0b30*/  SHF.R.U32 R7, R7, 0x8, R7 ;  /* 0x0000000807077819 */ /* 0x000fc40000001607 */
[----:B------:R-:W-:Y:S02]  /*0b40*/  LOP3.LUT R16, R3, R16, RZ, 0x3c, !PT ;  /* 0x0000001003107212 */ /* 0x000fe400078e3cff */
[----:B------:R-:W-:Y:S01]  /*0b50*/  LOP3.LUT R13, R14, R19, RZ, 0x3c, !PT ;  /* 0x000000130e0d7212 */ /* 0x000fe200078e3cff */
[----:B------:R-:W-:Y:S01]  /*0b60*/  IMAD.IADD R4, R8, 0x1, R7 ;  /* 0x0000000108047824 */ /* 0x000fe200078e0207 */
[----:B------:R-:W-:Y:S02]  /*0b70*/  LOP3.LUT R17, R12, R17, RZ, 0x3c, !PT ;  /* 0x000000110c117212 */ /* 0x000fe400078e3cff */
[----:B------:R-:W-:Y:S02]  /*0b80*/  SHF.R.U32 R6, R16, 0x8, R16 ;  /* 0x0000000810067819 */ /* 0x000fe40000001610 */
[----:B------:R-:W-:Y:S02]  /*0b90*/  SHF.R.U32 R13, R13, 0xc, R13 ;  /* 0x0000000c0d0d7819 */ /* 0x000fe4000000160d */
[----:B------:R-:W-:Y:S01]  /*0ba0*/  SHF.R.U32 R8, R17, 0xc, R17 ;  /* 0x0000000c11087819 */ /* 0x000fe20000001611 */
[----:B------:R-:W-:Y:S01]  /*0bb0*/  IMAD.IADD R5, R21, 0x1, R6 ;  /* 0x0000000115057824 */ /* 0x000fe200078e0206 */
[----:B------:R-:W-:-:S02]  /*0bc0*/  LOP3.LUT R11, R4, R11, RZ, 0x3c, !PT ;  /* 0x0000000b040b7212 */ /* 0x000fc400078e3cff */
[----:B------:R-:W-:Y:S02]  /*0bd0*/  IADD3 R17, PT, PT, R13, UR22, R10 ;  /* 0x000000160d117c10 */ /* 0x000fe4000fffe00a */
[----:B------:R-:W-:Y:S02]  /*0be0*/  IADD3 R9, PT, PT, R8, UR17, R9 ;  /* 0x0000001108097c10 */ /* 0x000fe4000fffe009 */
[----:B------:R-:W-:Y:S02]  /*0bf0*/  SHF.R.U32 R16, R11, 0x7, R11 ;  /* 0x000000070b107819 */ /* 0x000fe4000000160b */
[----:B------:R-:W-:Y:S02]  /*0c00*/  LOP3.LUT R10, R17, R20, RZ, 0x3c, !PT ;  /* 0x00000014110a7212 */ /* 0x000fe400078e3cff */
[----:B------:R-:W-:Y:S02]  /*0c10*/  LOP3.LUT R11, R9, R18, RZ, 0x3c, !PT ;  /* 0x00000012090b7212 */ /* 0x000fe400078e3cff */
[----:B------:R-:W-:-:S02]  /*0c20*/  LOP3.LUT R15, R5, R15, RZ, 0x3c, !PT ;  /* 0x0000000f050f7212 */ /* 0x000fc400078e3cff */
[----:B------:R-:W-:Y:S02]  /*0c30*/  IADD3 R9, PT, PT, R9, UR16, R16 ;  /* 0x0000001009097c10 */ /* 0x000fe4000fffe010 */
[----:B------:R-:W-:Y:S02]  /*0c40*/  SHF.R.U32 R10, R10, 0x8, R10 ;  /* 0x000000080a0a7819 */ /* 0x000fe4000000160a */
[----:B------:R-:W-:Y:S02]  /*0c50*/  SHF.R.U32 R11, R11, 0x8, R11 ;  /* 0x000000080b0b7819 */ /* 0x000fe4000000160b */
[----:B------:R-:W-:Y:S01]  /*0c60*/  SHF.R.U32 R15, R15, 0x7, R15 ;  /* 0x000000070f0f7819 */ /* 0x000fe2000000160f */
[----:B------:R-:W-:Y:S01]  /*0c70*/  IMAD.IADD R14, R14, 0x1, R10 ;  /* 0x000000010e0e7824 */ /* 0x000fe200078e020a */
[----:B------:R-:W-:Y:S01]  /*0c80*/  LOP3.LUT R18, R9, R6, RZ, 0x3c, !PT ;  /* 0x0000000609127212 */ /* 0x000fe200078e3cff */
[----:B------:R-:W-:Y:S01]  /*0c90*/  IMAD.IADD R21, R12, 0x1, R11 ;  /* 0x000000010c157824 */ /* 0x000fe200078e020b */
[----:B------:R-:W-:-:S02]  /*0ca0*/  IADD3 R6, PT, PT, R17, UR19, R15 ;  /* 0x0000001311067c10 */ /* 0x000fc4000fffe00f */
[----:B------:R-:W-:Y:S02]  /*0cb0*/  SHF.R.U32 R17, R18, 0x10, R18 ;  /* 0x0000001012117819 */ /* 0x000fe40000001612 */
[C---:B------:R-:W-:Y:S02]  /*0cc0*/  LOP3.LUT R19, R14.reuse, R13, RZ, 0x3c, !PT ;  /* 0x0000000d0e137212 */ /* 0x040fe400078e3cff */
[----:B------:R-:W-:Y:S01]  /*0cd0*/  LOP3.LUT R8, R21, R8, RZ, 0x3c, !PT ;  /* 0x0000000815087212 */ /* 0x000fe200078e3cff */
[----:B------:R-:W-:Y:S01]  /*0ce0*/  IMAD.IADD R13, R14, 0x1, R17 ;  /* 0x000000010e0d7824 */ /* 0x000fe200078e0211 */
[----:B------:R-:W-:Y:S02]  /*0cf0*/  LOP3.LUT R7, R7, R6, RZ, 0x3c, !PT ;  /* 0x0000000607077212 */ /* 0x000fe400078e3cff */
[----:B------:R-:W-:Y:S02]  /*0d00*/  SHF.R.U32 R19, R19, 0x7, R19 ;  /* 0x0000000713137819 */ /* 0x000fe40000001613 */
[----:B------:R-:W-:-:S02]  /*0d10*/  SHF.R.U32 R12, R8, 0x7, R8 ;  /* 0x00000007080c7819 */ /* 0x000fc40000001608 */
[----:B------:R-:W-:Y:S01]  /*0d20*/  SHF.R.U32 R14, R7, 0x10, R7 ;  /* 0x00000010070e7819 */ /* 0x000fe20000001607 */
[----:B------:R-:W-:Y:S01]  /*0d30*/  IMAD.IADD R8, R19, 0x1, R2 ;  /* 0x0000000113087824 */ /* 0x000fe200078e0202 */
[----:B------:R-:W-:Y:S02]  /*0d40*/  LOP3.LUT R18, R13, R16, RZ, 0x3c, !PT ;  /* 0x000000100d127212 */ /* 0x000fe400078e3cff */
[----:B------:R-:W-:Y:S01]  /*0d50*/  IADD3 R7, PT, PT, R12, R3, R0 ;  /* 0x000000030c077210 */ /* 0x000fe20007ffe000 */
        /* <DEDUP_REMOVED lines=20> */
[----:B------:R-:W-:-:S02]  /*0ea0*/  SHF.R.U32 R17, R5, 0x8, R5 ;  /* 0x0000000805117819 */ /* 0x000fc40000001605 */
[----:B------:R-:W-:Y:S02]  /*0eb0*/  LOP3.LUT R12, R4, R18, RZ, 0x3c, !PT ;  /* 0x00000012040c7212 */ /* 0x000fe400078e3cff */
[----:B------:R-:W-:Y:S01]  /*0ec0*/  IADD3 R18, PT, PT, R7, UR21, R14 ;  /* 0x0000001507127c10 */ /* 0x000fe2000fffe00e */
[----:B------:R-:W-:Y:S01]  /*0ed0*/  IMAD.IADD R5, R16, 0x1, R17 ;  /* 0x0000000110057824 */ /* 0x000fe200078e0211 */
[----:B------:R-:W-:Y:S02]  /*0ee0*/  IADD3 R7, PT, PT, R13, UR20, R8 ;  /* 0x000000140d077c10 */ /* 0x000fe4000fffe008 */
[----:B------:R-:W-:Y:S02]  /*0ef0*/  SHF.R.U32 R12, R12, 0x7, R12 ;  /* 0x000000070c0c7819 */ /* 0x000fe4000000160c */
[----:B------:R-:W-:Y:S02]  /*0f00*/  LOP3.LUT R11, R18, R11, RZ, 0x3c, !PT ;  /* 0x0000000b120b7212 */ /* 0x000fe400078e3cff */
[----:B------:R-:W-:-:S02]  /*0f10*/  LOP3.LUT R20, R7, R20, RZ, 0x3c, !PT ;  /* 0x0000001407147212 */ /* 0x000fc400078e3cff */
        /* <DEDUP_REMOVED lines=10> */
[C---:B------:R-:W-:Y:S02]  /*0fc0*/  LOP3.LUT R14, R17.reuse, R14, RZ, 0x3c, !PT ;  /* 0x0000000e110e7212 */ /* 0x040fe400078e3cff */
[----:B------:R-:W-:Y:S01]  /*0fd0*/  LOP3.LUT R10, R20, R13, RZ, 0x3c, !PT ;  /* 0x0000000d140a7212 */ /* 0x000fe200078e3cff */
[----:B------:R-:W-:Y:S01]  /*0fe0*/  IMAD.IADD R13, R17, 0x1, R9 ;  /* 0x00000001110d7824 */ /* 0x000fe200078e0209 */
[----:B------:R-:W-:Y:S02]  /*0ff0*/  LOP3.LUT R6, R6, R7, RZ, 0x3c, !PT ;  /* 0x0000000706067212 */ /* 0x000fe400078e3cff */
[----:B------:R-:W-:Y:S02]  /*1000*/  SHF.R.U32 R17, R14, 0x7, R14 ;  /* 0x000000070e117819 */ /* 0x000fe4000000160e */
[----:B------:R-:W-:-:S02]  /*1010*/  SHF.R.U32 R14, R6, 0x10, R6 ;  /* 0x00000010060e7819 */ /* 0x000fc40000001606 */
[----:B------:R-:W-:Y:S02]  /*1020*/  SHF.R.U32 R10, R10, 0x7, R10 ;  /* 0x000000070a0a7819 */ /* 0x000fe4000000160a */
[----:B------:R-:W-:Y:S01]  /*1030*/  LOP3.LUT R21, R13, R12, RZ, 0x3c, !PT ;  /* 0x0000000c0d157212 */ /* 0x000fe200078e3cff */
[----:B------:R-:W-:Y:S01]  /*1040*/  IMAD.IADD R12, R20, 0x1, R14 ;  /* 0x00000001140c7824 */ /* 0x000fe200078e020e */
[----:B------:R-:W-:Y:S02]  /*1050*/  IADD3 R6, PT, PT, R2, UR17, R17 ;  /* 0x0000001102067c10 */ /* 0x000fe4000fffe011 */
[----:B------:R-:W-:Y:S02]  /*1060*/  IADD3 R19, PT, PT, R10, UR18, R3 ;  /* 0x000000120a137c10 */ /* 0x000fe4000fffe003 */
[----:B------:R-:W-:Y:S02]  /*1070*/  SHF.R.U32 R21, R21, 0xc, R21 ;  /* 0x0000000c15157819 */ /* 0x000fe40000001615 */
[----:B------:R-:W-:-:S02]  /*1080*/  LOP3.LUT R3, R6, R11, RZ, 0x3c, !PT ;  /* 0x0000000b06037212 */ /* 0x000fc400078e3cff */
[----:B------:R-:W-:Y:S01]  /*1090*/  LOP3.LUT R11, R19, R16, RZ, 0x3c, !PT ;  /* 0x00000010130b7212 */ /* 0x000fe200078e3cff */
[----:B------:R-:W-:Y:S01]  /*10a0*/  IMAD.IADD R2, R8, 0x1, R21 ;  /* 0x0000000108027824 */ /* 0x000fe200078e0215 */
[----:B------:R-:W-:Y:S02]  /*10b0*/  LOP3.LUT R15, R12, R15, RZ, 0x3c, !PT ;  /* 0x0000000f0c0f7212 */ /* 0x000fe400078e3cff */
        /* <DEDUP_REMOVED lines=8> */
[----:B------:R-:W-:Y:S02]  /*1140*/  LOP3.LUT R17, R8, R17, RZ, 0x3c, !PT ;  /* 0x0000001108117212 */ /* 0x000fe400078e3cff */
[----:B------:R-:W-:Y:S01]  /*1150*/  LOP3.LUT R10, R9, R10, RZ, 0x3c, !PT ;  /* 0x0000000a090a7212 */ /* 0x000fe200078e3cff */
[----:B------:R-:W-:Y:S01]  /*1160*/  IMAD.IADD R4, R13, 0x1, R7 ;  /* 0x000000010d047824 */ /* 0x000fe200078e0207 */
        /* <DEDUP_REMOVED lines=55> */
[----:B------:R-:W-:Y:S02]  /*14e0*/  IADD3 R9, PT, PT, R8, R9, R0 ;  /* 0x0000000908097210 */ /* 0x000fe40007ffe000 */
[----:B------:R-:W-:Y:S02]  /*14f0*/  SHF.R.U32 R13, R13, 0x7, R13 ;  /* 0x000000070d0d7819 */ /* 0x000fe4000000160d */
[----:B------:R-:W-:Y:S02]  /*1500*/  LOP3.LUT R14, R7, R21, RZ, 0x3c, !PT ;  /* 0x00000015070e7212 */ /* 0x000fe400078e3cff */
[----:B------:R-:W-:-:S02]  /*1510*/  LOP3.LUT R15, R9, R16, RZ, 0x3c, !PT ;  /* 0x00000010090f7212 */ /* 0x000fc400078e3cff */
[----:B------:R-:W-:Y:S02]  /*1520*/  LOP3.LUT R16, R5, R17, RZ, 0x3c, !PT ;  /* 0x0000001105107212 */ /* 0x000fe400078e3cff */
        /* <DEDUP_REMOVED lines=10> */
[C---:B------:R-:W-:Y:S01]  /*15d0*/  LOP3.LUT R10, R17.reuse, R10, RZ, 0x3c, !PT ;  /* 0x0000000a110a7212 */ /* 0x040fe200078e3cff */
[----:B------:R-:W-:Y:S01]  /*15e0*/  IMAD.IADD R6, R17, 0x1, R11 ;  /* 0x0000000111067824 */ /* 0x000fe200078e020b */
[----:B------:R-:W-:Y:S02]  /*15f0*/  LOP3.LUT R8, R19, R8, RZ, 0x3c, !PT ;  /* 0x0000000813087212 */ /* 0x000fe400078e3cff */
[----:B------:R-:W-:Y:S02]  /*1600*/  SHF.R.U32 R12, R12, 0x10, R12 ;  /* 0x000000100c0c7819 */ /* 0x000fe4000000160c */
[----:B------:R-:W-:-:S02]  /*1610*/  SHF.R.U32 R17, R10, 0x7, R10 ;  /* 0x000000070a117819 */ /* 0x000fc4000000160a */
[----:B------:R-:W-:Y:S01]  /*1620*/  SHF.R.U32 R10, R8, 0x7, R8 ;  /* 0x00000007080a7819 */ /* 0x000fe20000001608 */
[----:B------:R-:W-:Y:S01]  /*1630*/  IMAD.IADD R19, R19, 0x1, R12 ;  /* 0x0000000113137824 */ /* 0x000fe200078e020c */
[----:B------:R-:W-:Y:S02]  /*1640*/  LOP3.LUT R18, R6, R13, RZ, 0x3c, !PT ;  /* 0x0000000d06127212 */ /* 0x000fe400078e3cff */
[----:B------:R-:W-:Y:S02]  /*1650*/  IADD3 R8, PT, PT, R2, UR7, R17 ;  /* 0x0000000702087c10 */ /* 0x000fe4000fffe011 */
[----:B------:R-:W-:Y:S02]  /*1660*/  IADD3 R13, PT, PT, R10, UR28, R3 ;  /* 0x0000001c0a0d7c10 */ /* 0x000fe4000fffe003 */
[----:B------:R-:W-:Y:S02]  /*1670*/  SHF.R.U32 R18, R18, 0xc, R18 ;  /* 0x0000000c12127819 */ /* 0x000fe40000001612 */
[----:B------:R-:W-:-:S02]  /*1680*/  LOP3.LUT R15, R8, R15, RZ, 0x3c, !PT ;  /* 0x0000000f080f7212 */ /* 0x000fc400078e3cff */
[----:B------:R-:W-:Y:S02]  /*1690*/  LOP3.LUT R14, R13, R14, RZ, 0x3c, !PT ;  /* 0x0000000e0d0e7212 */ /* 0x000fe400078e3cff */
        /* <DEDUP_REMOVED lines=16> */
[----:B------:R-:W-:Y:S02]  /*17a0*/  LOP3.LUT R18, R4, R18, RZ, 0x3c, !PT ;  /* 0x0000001204127212 */ /* 0x000fe400078e3cff */
[----:B------:R-:W-:Y:S02]  /*17b0*/  SHF.R.U32 R6, R12, 0x8, R12 ;  /* 0x000000080c067819 */ /* 0x000fe4000000160c */
[----:B------:R-:W-:Y:S02]  /*17c0*/  IADD3 R17, PT, PT, R11, UR23, R8 ;  /* 0x000000170b117c10 */ /* 0x000fe4000fffe008 */
[----:B------:R-:W-:Y:S01]  /*17d0*/  IADD3 R22, PT, PT, R10, UR20, R13 ;  /* 0x000000140a167c10 */ /* 0x000fe2000fffe00d */
[----:B------:R-:W-:Y:S01]  /*17e0*/  IMAD.IADD R5, R19, 0x1, R6 ;  /* 0x0000000113057824 */ /* 0x000fe200078e0206 */
[----:B------:R-:W-:Y:S02]  /*17f0*/  SHF.R.U32 R8, R18, 0x7, R18 ;  /* 0x0000000712087819 */ /* 0x000fe40000001612 */
[----:B------:R-:W-:-:S02]  /*1800*/  LOP3.LUT R13, R17, R16, RZ, 0x3c, !PT ;  /* 0x00000010110d7212 */ /* 0x000fc400078e3cff */
[----:B------:R-:W-:Y:S01]  /*1810*/  LOP3.LUT R16, R22, R15, RZ, 0x3c, !PT ;  /* 0x0000000f16107212 */ /* 0x000fe200078e3cff */
[----:B------:R-:W-:Y:S01]  /*1820*/  IMAD.IADD R12, R8, 0x1, R17 ;  /* 0x00000001080c7824 */ /* 0x000fe200078e0211 */
[----:B------:R-:W-:Y:S02]  /*1830*/  SHF.R.U32 R13, R13, 0x8, R13 ;  /* 0x000000080d0d7819 */ /* 0x000fe4000000160d */
[----:B------:R-:W-:Y:S02]  /*1840*/  LOP3.LUT R15, R5, R20, RZ, 0x3c, !PT ;  /* 0x00000014050f7212 */ /* 0x000fe400078e3cff */
[----:B------:R-:W-:Y:S01]  /*1850*/  SHF.R.U32 R16, R16, 0x8, R16 ;  /* 0x0000000810107819 */ /* 0x000fe20000001610 */
[----:B------:R-:W-:Y:S01]  /*1860*/  IMAD.IADD R18, R14, 0x1, R13 ;  /* 0x000000010e127824 */ /* 0x000fe200078e020d */
[----:B------:R-:W-:Y:S02]  /*1870*/  LOP3.LUT R17, R12, R6, RZ, 0x3c, !PT ;  /* 0x000000060c117212 */ /* 0x000fe400078e3cff */
[----:B------:R-:W-:Y:S01]  /*1880*/  SHF.R.U32 R15, R15, 0x7, R15 ;  /* 0x000000070f0f7819 */ /* 0x000fe2000000160f */
[----:B------:R-:W-:Y:S01]  /*1890*/  IMAD.IADD R14, R9, 0x1, R16 ;  /* 0x00000001090e7824 */ /* 0x000fe200078e0210 */
[----:B------:R-:W-:-:S02]  /*18a0*/  SHF.R.U32 R9, R17, 0x10, R17 ;  /* 0x0000001011097819 */ /* 0x000fc40000001611 */
[----:B------:R-:W-:Y:S02]  /*18b0*/  IADD3 R6, PT, PT, R22, UR18, R15 ;  /* 0x0000001216067c10 */ /* 0x000fe4000fffe00f */
[----:B------:R-:W-:Y:S01]  /*18c0*/  LOP3.LUT R19, R18, R11, RZ, 0x3c, !PT ;  /* 0x0000000b12137212 */ /* 0x000fe200078e3cff */
[C---:B------:R-:W-:Y:S01]  /*18d0*/  IMAD.IADD R11, R14.reuse, 0x1, R9 ;  /* 0x000000010e0b7824 */ /* 0x040fe200078e0209 */
[----:B------:R-:W-:Y:S02]  /*18e0*/  LOP3.LUT R17, R14, R10, RZ, 0x3c, !PT ;  /* 0x0000000a0e117212 */ /* 0x000fe400078e3cff */
[----:B------:R-:W-:Y:S02]  /*18f0*/  LOP3.LUT R7, R7, R6, RZ, 0x3c, !PT ;  /* 0x0000000607077212 */ /* 0x000fe400078e3cff */
[----:B------:R-:W-:Y:S02]  /*1900*/  SHF.R.U32 R10, R19, 0x7, R19 ;  /* 0x00000007130a7819 */ /* 0x000fe40000001613 */
[----:B------:R-:W-:-:S02]  /*1910*/  SHF.R.U32 R17, R17, 0x7, R17 ;  /* 0x0000000711117819 */ /* 0x000fc40000001611 */
[----:B------:R-:W-:Y:S02]  /*1920*/  SHF.R.U32 R14, R7, 0x10, R7 ;  /* 0x00000010070e7819 */ /* 0x000fe40000001607 */
[----:B------:R-:W-:Y:S01]  /*1930*/  LOP3.LUT R19, R11, R8, RZ, 0x3c, !PT ;  /* 0x000000080b137212 */ /* 0x000fe200078e3cff */
[----:B------:R-:W-:Y:S01]  /*1940*/  IMAD.IADD R8, R17, 0x1, R2 ;  /* 0x0000000111087824 */ /* 0x000fe200078e0202 */
[----:B------:R-:W-:Y:S01]  /*1950*/  IADD3 R7, PT, PT, R10, UR29, R3 ;  /* 0x0000001d0a077c10 */ /* 0x000fe2000fffe003 */
[----:B------:R-:W-:Y:S01]  /*1960*/  IMAD.IADD R18, R18, 0x1, R14 ;  /* 0x0000000112127824 */ /* 0x000fe200078e020e */
[----:B------:R-:W-:Y:S02]  /*1970*/  SHF.R.U32 R19, R19, 0xc, R19 ;  /* 0x0000000c13137819 */ /* 0x000fe40000001613 */
[----:B------:R-:W-:Y:S02]  /*1980*/  LOP3.LUT R16, R7, R16, RZ, 0x3c, !PT ;  /* 0x0000001007107212 */ /* 0x000fe400078e3cff */
[----:B------:R-:W-:-:S02]  /*1990*/  LOP3.LUT R3, R13, R8, RZ, 0x3c, !PT ;  /* 0x000000080d037212 */ /* 0x000fc400078e3cff */
[----:B------:R-:W-:Y:S02]  /*19a0*/  IADD3 R2, PT, PT, R19, UR17, R12 ;  /* 0x0000001113027c10 */ /* 0x000fe4000fffe00c */
[----:B------:R-:W-:Y:S02]  /*19b0*/  SHF.R.U32 R13, R16, 0x10, R16 ;  /* 0x00000010100d7819 */ /* 0x000fe40000001610 */
[----:B------:R-:W-:Y:S02]  /*19c0*/  LOP3.LUT R15, R18, R15, RZ, 0x3c, !PT ;  /* 0x0000000f120f7212 */ /* 0x000fe400078e3cff */
[----:B------:R-:W-:Y:S02]  /*19d0*/  SHF.R.U32 R16, R3, 0x10, R3 ;  /* 0x0000001003107819 */ /* 0x000fe40000001603 */
[----:B------:R-:W-:Y:S01]  /*19e0*/  LOP3.LUT R20, R2, R9, RZ, 0x3c, !PT ;  /* 0x0000000902147212 */ /* 0x000fe200078e3cff */
[----:B------:R-:W-:Y:S01]  /*19f0*/  IMAD.IADD R9, R4, 0x1, R13 ;  /* 0x0000000104097824 */ /* 0x000fe200078e020d */
[----:B------:R-:W-:Y:S01]  /*1a00*/  SHF.R.U32 R15, R15, 0xc, R15 ;  /* 0x0000000c0f0f7819 */ /* 0x000fe2000000160f */
[----:B------:R-:W-:-:S03]  /*1a10*/  IMAD.IADD R12, R5, 0x1, R16 ;  /* 0x00000001050c7824 */ /* 0x000fc600078e0210 */
[----:B------:R-:W-:Y:S02]  /*1a20*/  IADD3 R3, PT, PT, R15, UR28, R6 ;  /* 0x0000001c0f037c10 */ /* 0x000fe4000fffe006 */
[----:B------:R-:W-:Y:S02]  /*1a30*/  SHF.R.U32 R6, R20, 0x8, R20 ;  /* 0x0000000814067819 */ /* 0x000fe40000001614 */
[----:B------:R-:W-:Y:S02]  /*1a40*/  LOP3.LUT R10, R9, R10, RZ, 0x3c, !PT ;  /* 0x0000000a090a7212 */ /* 0x000fe400078e3cff */
[----:B------:R-:W-:Y:S01]  /*1a50*/  LOP3.LUT R17, R12, R17, RZ, 0x3c, !PT ;  /* 0x000000110c117212 */ /* 0x000fe200078e3cff */
[----:B------:R-:W-:Y:S01]  /*1a60*/  IMAD.IADD R4, R11, 0x1, R6 ;  /* 0x000000010b047824 */ /* 0x000fe200078e0206 */
[----:B------:R-:W-:Y:S02]  /*1a70*/  LOP3.LUT R14, R3, R14, RZ, 0x3c, !PT ;  /* 0x0000000e030e7212 */ /* 0x000fe400078e3cff */
[----:B------:R-:W-:-:S02]  /*1a80*/  SHF.R.U32 R10, R10, 0xc, R10 ;  /* 0x0000000c0a0a7819 */ /* 0x000fc4000000160a */
[----:B------:R-:W-:Y:S02]  /*1a90*/  SHF.R.U32 R11, R17, 0xc, R17 ;  /* 0x0000000c110b7819 */ /* 0x000fe40000001611 */
[----:B------:R-:W-:Y:S01]  /*1aa0*/  SHF.R.U32 R17, R14, 0x8, R14 ;  /* 0x000000080e117819 */ /* 0x000fe2000000160e */
[----:B------:R-:W-:Y:S01]  /*1ab0*/  IMAD.IADD R20, R7, 0x1, R10 ;  /* 0x0000000107147824 */ /* 0x000fe200078e020a */
[----:B------:R-:W-:Y:S02]  /*1ac0*/  LOP3.LUT R14, R4, R19, RZ, 0x3c, !PT ;  /* 0x00000013040e7212 */ /* 0x000fe400078e3cff */
[----:B------:R-:W-:Y:S01]  /*1ad0*/  IADD3 R7, PT, PT, R11, UR19, R8 ;  /* 0x000000130b077c10 */ /* 0x000fe2000fffe008 */
[----:B------:R-:W-:Y:S01]  /*1ae0*/  IMAD.IADD R5, R18, 0x1, R17 ;  /* 0x0000000112057824 */ /* 0x000fe200078e0211 */
[----:B------:R-:W-:Y:S02]  /*1af0*/  SHF.R.U32 R14, R14, 0x7, R14 ;  /* 0x000000070e0e7819 */ /* 0x000fe4000000160e */
[----:B------:R-:W-:-:S02]  /*1b00*/  LOP3.LUT R13, R20, R13, RZ, 0x3c, !PT ;  /* 0x0000000d140d7212 */ /* 0x000fc400078e3cff */
[----:B------:R-:W-:Y:S02]  /*1b10*/  LOP3.LUT R18, R7, R16, RZ, 0x3c, !PT ;  /* 0x0000001007127212 */ /* 0x000fe400078e3cff */
[----:B------:R-:W-:Y:S02]  /*1b20*/  LOP3.LUT R15, R5, R15, RZ, 0x3c, !PT ;  /* 0x0000000f050f7212 */ /* 0x000fe400078e3cff */
[----:B------:R-:W-:Y:S02]  /*1b30*/  IADD3 R8, PT, PT, R14, UR6, R7 ;  /* 0x000000060e087c10 */ /* 0x000fe4000fffe007 */
[----:B------:R-:W-:Y:S02]  /*1b40*/  SHF.R.U32 R16, R13, 0x8, R13 ;  /* 0x000000080d107819 */ /* 0x000fe4000000160d */
[----:B------:R-:W-:Y:S02]  /*1b50*/  SHF.R.U32 R13, R18, 0x8, R18 ;  /* 0x00000008120d7819 */ /* 0x000fe40000001612 */
[----:B------:R-:W-:-:S02]  /*1b60*/  SHF.R.U32 R15, R15, 0x7, R15 ;  /* 0x000000070f0f7819 */ /* 0x000fc4000000160f */
[----:B------:R-:W-:Y:S01]  /*1b70*/  LOP3.LUT R19, R8, R17, RZ, 0x3c, !PT ;  /* 0x0000001108137212 */ /* 0x000fe200078e3cff */
[----:B------:R-:W-:Y:S01]  /*1b80*/  IMAD.IADD R17, R9, 0x1, R16 ;  /* 0x0000000109117824 */ /* 0x000fe200078e0210 */
[----:B------:R-:W-:Y:S01]  /*1b90*/  IADD3 R7, PT, PT, R15, UR16, R20 ;  /* 0x000000100f077c10 */ /* 0x000fe2000fffe014 */
[----:B------:R-:W-:Y:S01]  /*1ba0*/  IMAD.IADD R18, R12, 0x1, R13 ;  /* 0x000000010c127824 */ /* 0x000fe200078e020d */
[----:B------:R-:W-:Y:S02]  /*1bb0*/  SHF.R.U32 R9, R19, 0x10, R19 ;  /* 0x0000001013097819 */ /* 0x000fe40000001613 */
[C---:B------:R-:W-:Y:S02]  /*1bc0*/  LOP3.LUT R10, R17.reuse, R10, RZ, 0x3c, !PT ;  /* 0x0000000a110a7212 */ /* 0x040fe400078e3cff */
[----:B------:R-:W-:Y:S01]  /*1bd0*/  LOP3.LUT R12, R18, R11, RZ, 0x3c, !PT ;  /* 0x0000000b120c7212 */ /* 0x000fe200078e3cff */
[----:B------:R-:W-:Y:S01]  /*1be0*/  IMAD.IADD R11, R17, 0x1, R9 ;  /* 0x00000001110b7824 */ /* 0x000fe200078e0209 */
[----:B------:R-:W-:-:S02]  /*1bf0*/  LOP3.LUT R6, R6, R7, RZ, 0x3c, !PT ;  /* 0x0000000706067212 */ /* 0x000fc400078e3cff */
[----:B------:R-:W-:Y:S02]  /*1c00*/  SHF.R.U32 R17, R10, 0x7, R10 ;  /* 0x000000070a117819 */ /* 0x000fe4000000160a */
[----:B------:R-:W-:Y:S02]  /*1c10*/  SHF.R.U32 R10, R12, 0x7, R12 ;  /* 0x000000070c0a7819 */ /* 0x000fe4000000160c */
[----:B------:R-:W-:Y:S02]  /*1c20*/  SHF.R.U32 R12, R6, 0x10, R6 ;  /* 0x00000010060c7819 */ /* 0x000fe40000001606 */
[----:B------:R-:W-:Y:S02]  /*1c30*/  LOP3.LUT R21, R11, R14, RZ, 0x3c, !PT ;  /* 0x0000000e0b157212 */ /* 0x000fe400078e3cff */
[----:B------:R-:W-:Y:S01]  /*1c40*/  IADD3 R6, PT, PT, R2, UR23, R17 ;  /* 0x0000001702067c10 */ /* 0x000fe2000fffe011 */
[----:B------:R-:W-:Y:S01]  /*1c50*/  IMAD.IADD R14, R18, 0x1, R12 ;  /* 0x00000001120e7824 */ /* 0x000fe200078e020c */
[----:B------:R-:W-:-:S02]  /*1c60*/  IADD3 R19, PT, PT, R10, UR22, R3 ;  /* 0x000000160a137c10 */ /* 0x000fc4000fffe003 */
[----:B------:R-:W-:Y:S02]  /*1c70*/  SHF.R.U32 R21, R21, 0xc, R21 ;  /* 0x0000000c15157819 */ /* 0x000fe40000001615 */
[----:B------:R-:W-:Y:S02]  /*1c80*/  LOP3.LUT R3, R6, R13, RZ, 0x3c, !PT ;  /* 0x0000000d06037212 */ /* 0x000fe400078e3cff */
[----:B------:R-:W-:Y:S02]  /*1c90*/  LOP3.LUT R13, R19, R16, RZ, 0x3c, !PT ;  /* 0x00000010130d7212 */ /* 0x000fe400078e3cff */
[----:B------:R-:W-:Y:S02]  /*1ca0*/  LOP3.LUT R15, R14, R15, RZ, 0x3c, !PT ;  /* 0x0000000f0e0f7212 */ /* 0x000fe400078e3cff */
[----:B------:R-:W-:Y:S02]  /*1cb0*/  IADD3 R2, PT, PT, R21, UR7, R8 ;  /* 0x0000000715027c10 */ /* 0x000fe4000fffe008 */
[----:B------:R-:W-:-:S02]  /*1cc0*/  SHF.R.U32 R16, R3, 0x10, R3 ;  /* 0x0000001003107819 */ /* 0x000fc40000001603 */
[----:B------:R-:W-:Y:S02]  /*1cd0*/  SHF.R.U32 R13, R13, 0x10, R13 ;  /* 0x000000100d0d7819 */ /* 0x000fe4000000160d */
[----:B------:R-:W-:Y:S01]  /*1ce0*/  SHF.R.U32 R18, R15, 0xc, R15 ;  /* 0x0000000c0f127819 */ /* 0x000fe2000000160f */
[----:B------:R-:W-:Y:S01]  /*1cf0*/  IMAD.IADD R8, R5, 0x1, R16 ;  /* 0x0000000105087824 */ /* 0x000fe200078e0210 */
[----:B------:R-:W-:Y:S01]  /*1d00*/  LOP3.LUT R15, R2, R9, RZ, 0x3c, !PT ;  /* 0x00000009020f7212 */ /* 0x000fe200078e3cff */
        /* <DEDUP_REMOVED lines=9> */
[----:B------:R-:W-:Y:S02]  /*1da0*/  SHF.R.U32 R17, R12, 0x8, R12 ;  /* 0x000000080c117819 */ /* 0x000fe4000000160c */
[----:B------:R-:W-:-:S02]  /*1db0*/  LOP3.LUT R21, R4, R21, RZ, 0x3c, !PT ;  /* 0x0000001504157212 */ /* 0x000fc400078e3cff */
[----:B------:R-:W-:Y:S01]  /*1dc0*/  IADD3 R23, PT, PT, R11, UR21, R6 ;  /* 0x000000150b177c10 */ /* 0x000fe2000fffe006 */
[----:B------:R-:W-:Y:S01]  /*1dd0*/  IMAD.IADD R5, R14, 0x1, R17 ;  /* 0x000000010e057824 */ /* 0x000fe200078e0211 */
[----:B------:R-:W-:Y:S02]  /*1de0*/  IADD3 R6, PT, PT, R10, R19, R0 ;  /* 0x000000130a067210 */ /* 0x000fe40007ffe000 */
        /* <DEDUP_REMOVED lines=14> */
[C---:B------:R-:W-:Y:S01]  /*1ed0*/  LOP3.LUT R17, R8.reuse, R10, RZ, 0x3c, !PT ;  /* 0x0000000a08117212 */ /* 0x040fe200078e3cff */
[----:B------:R-:W-:Y:S01]  /*1ee0*/  IMAD.IADD R11, R8, 0x1, R9 ;  /* 0x00000001080b7824 */ /* 0x000fe200078e0209 */
[----:B------:R-:W-:Y:S02]  /*1ef0*/  LOP3.LUT R7, R7, R6, RZ, 0x3c, !PT ;  /* 0x0000000607077212 */ /* 0x000fe400078e3cff */
[----:B------:R-:W-:Y:S02]  /*1f00*/  SHF.R.U32 R10, R18, 0x7, R18 ;  /* 0x00000007120a7819 */ /* 0x000fe40000001612 */
[----:B------:R-:W-:Y:S02]  /*1f10*/  SHF.R.U32 R17, R17, 0x7, R17 ;  /* 0x0000000711117819 */ /* 0x000fe40000001611 */
[----:B------:R-:W-:-:S02]  /*1f20*/  SHF.R.U32 R18, R7, 0x10, R7 ;  /* 0x0000001007127819 */ /* 0x000fc40000001607 */
[----:B------:R-:W-:Y:S02]  /*1f30*/  IADD3 R7, PT, PT, R10, UR18, R3 ;  /* 0x000000120a077c10 */ /* 0x000fe4000fffe003 */
[----:B------:R-:W-:Y:S01]  /*1f40*/  LOP3.LUT R20, R11, R14, RZ, 0x3c, !PT ;  /* 0x0000000e0b147212 */ /* 0x000fe200078e3cff */
[----:B------:R-:W-:Y:S01]  /*1f50*/  IMAD.IADD R14, R19, 0x1, R18 ;  /* 0x00000001130e7824 */ /* 0x000fe200078e0212 */
[----:B------:R-:W-:Y:S02]  /*1f60*/  IADD3 R8, PT, PT, R2, UR17, R17 ;  /* 0x0000001102087c10 */ /* 0x000fe4000fffe011 */
[----:B------:R-:W-:Y:S02]  /*1f70*/  LOP3.LUT R16, R7, R16, RZ, 0x3c, !PT ;  /* 0x0000001007107212 */ /* 0x000fe400078e3cff */
[----:B------:R-:W-:Y:S02]  /*1f80*/  SHF.R.U32 R19, R20, 0xc, R20 ;  /* 0x0000000c14137819 */ /* 0x000fe40000001614 */
[----:B------:R-:W-:-:S02]  /*1f90*/  LOP3.LUT R3, R13, R8, RZ, 0x3c, !PT ;  /* 0x000000080d037212 */ /* 0x000fc400078e3cff */
[----:B------:R-:W-:Y:S02]  /*1fa0*/  LOP3.LUT R13, R14, R15, RZ, 0x3c, !PT ;  /* 0x0000000f0e0d7212 */ /* 0x000fe400078e3cff */
[----:B------:R-:W-:Y:S02]  /*1fb0*/  SHF.R.U32 R15, R16, 0x10, R16 ;  /* 0x00000010100f7819 */ /* 0x000fe40000001610 */
[----:B------:R-:W-:Y:S02]  /*1fc0*/  IADD3 R2, PT, PT, R19, UR7, R12 ;  /* 0x0000000713027c10 */ /* 0x000fe4000fffe00c */
[----:B------:R-:W-:Y:S02]  /*1fd0*/  SHF.R.U32 R16, R3, 0x10, R3 ;  /* 0x0000001003107819 */ /* 0x000fe40000001603 */
[----:B------:R-:W-:Y:S02]  /*1fe0*/  SHF.R.U32 R13, R13, 0xc, R13 ;  /* 0x0000000c0d0d7819 */ /* 0x000fe4000000160d */
[----:B------:R-:W-:Y:S01]  /*1ff0*/  LOP3.LUT R20, R2, R9, RZ, 0x3c, !PT ;  /* 0x0000000902147212 */ /* 0x000fe200078e3cff */
[----:B------:R-:W-:Y:S01]  /*2000*/  IMAD.IADD R9, R4, 0x1, R15 ;  /* 0x0000000104097824 */ /* 0x000fe200078e020f */
        /* <DEDUP_REMOVED lines=12> */
[----:B------:R-:W-:Y:S01]  /*20d0*/  IADD3 R19, PT, PT, R11, UR29, R8 ;  /* 0x0000001d0b137c10 */ /* 0x000fe2000fffe008 */
[----:B------:R-:W-:Y:S01]  /*20e0*/  IMAD.IADD R5, R14, 0x1, R17 ;  /* 0x000000010e057824 */ /* 0x000fe200078e0211 */
[----:B------:R-:W-:Y:S02]  /*20f0*/  SHF.R.U32 R14, R20, 0x7, R20 ;  /* 0x00000007140e7819 */ /* 0x000fe40000001614 */
[----:B------:R-:W-:Y:S02]  /*2100*/  LOP3.LUT R15, R18, R15, RZ, 0x3c, !PT ;  /* 0x0000000f120f7212 */ /* 0x000fe400078e3cff */
[----:B------:R-:W-:Y:S02]  /*2110*/  LOP3.LUT R20, R19, R16, RZ, 0x3c, !PT ;  /* 0x0000001013147212 */ /* 0x000fe400078e3cff */
[----:B------:R-:W-:Y:S02]  /*2120*/  LOP3.LUT R7, R5, R13, RZ, 0x3c, !PT ;  /* 0x0000000d05077212 */ /* 0x000fe400078e3cff */
[----:B------:R-:W-:-:S02]  /*2130*/  IADD3 R8, PT, PT, R14, UR20, R19 ;  /* 0x000000140e087c10 */ /* 0x000fc4000fffe013 */
[----:B------:R-:W-:Y:S02]  /*2140*/  SHF.R.U32 R16, R15, 0x8, R15 ;  /* 0x000000080f107819 */ /* 0x000fe4000000160f */
[----:B------:R-:W-:Y:S02]  /*2150*/  SHF.R.U32 R13, R20, 0x8, R20 ;  /* 0x00000008140d7819 */ /* 0x000fe40000001614 */
[----:B------:R-:W-:Y:S02]  /*2160*/  SHF.R.U32 R15, R7, 0x7, R7 ;  /* 0x00000007070f7819 */ /* 0x000fe40000001607 */
[----:B------:R-:W-:Y:S01]  /*2170*/  LOP3.LUT R20, R8, R17, RZ, 0x3c, !PT ;  /* 0x0000001108147212 */ /* 0x000fe200078e3cff */
[----:B------:R-:W-:Y:S02]  /*2180*/  IMAD.IADD R17, R9, 0x1, R16 ;  /* 0x0000000109117824 */ /* 0x000fe400078e0210 */
[----:B------:R-:W-:Y:S01]  /*2190*/  IMAD.IADD R19, R12, 0x1, R13 ;  /* 0x000000010c137824 */ /* 0x000fe200078e020d */
[----:B------:R-:W-:Y:S01]  /*21a0*/  SHF.R.U32 R9, R20, 0x10, R20 ;  /* 0x0000001014097819 */ /* 0x000fe20000001614 */
[----:B------:R-:W-:Y:S01]  /*21b0*/  IMAD.IADD R7, R18, 0x1, R15 ;  /* 0x0000000112077824 */ /* 0x000fe200078e020f */
[----:B------:R-:W-:-:S02]  /*21c0*/  LOP3.LUT R10, R17, R10, RZ, 0x3c, !PT ;  /* 0x0000000a110a7212 */ /* 0x000fc400078e3cff */
[----:B------:R-:W-:Y:S01]  /*21d0*/  LOP3.LUT R12, R19, R11, RZ, 0x3c, !PT ;  /* 0x0000000b130c7212 */ /* 0x000fe200078e3cff */
[----:B------:R-:W-:Y:S01]  /*21e0*/  IMAD.IADD R11, R17, 0x1, R9 ;  /* 0x00000001110b7824 */ /* 0x000fe200078e0209 */
[----:B------:R-:W-:Y:S02]  /*21f0*/  LOP3.LUT R6, R6, R7, RZ, 0x3c, !PT ;  /* 0x0000000706067212 */ /* 0x000fe400078e3cff */
[----:B------:R-:W-:Y:S02]  /*2200*/  SHF.R.U32 R10, R10, 0x7, R10 ;  /* 0x000000070a0a7819 */ /* 0x000fe4000000160a */
[----:B------:R-:W-:Y:S02]  /*2210*/  SHF.R.U32 R18, R6, 0x10, R6 ;  /* 0x0000001006127819 */ /* 0x000fe40000001606 */
[----:B------:R-:W-:Y:S02]  /*2220*/  SHF.R.U32 R12, R12, 0x7, R12 ;  /* 0x000000070c0c7819 */ /* 0x000fe4000000160c */
[----:B------:R-:W-:Y:S01]  /*2230*/  LOP3.LUT R20, R11, R14, RZ, 0x3c, !PT ;  /* 0x0000000e0b147212 */ /* 0x000fe200078e3cff */
[----:B------:R-:W-:Y:S01]  /*2240*/  IMAD.IADD R14, R19, 0x1, R18 ;  /* 0x00000001130e7824 */ /* 0x000fe200078e0212 */
[----:B------:R-:W-:-:S02]  /*2250*/  IADD3 R6, PT, PT, R2, UR21, R10 ;  /* 0x0000001502067c10 */ /* 0x000fc4000fffe00a */
[----:B------:R-:W-:Y:S02]  /*2260*/  IADD3 R17, PT, PT, R12, UR6, R3 ;  /* 0x000000060c117c10 */ /* 0x000fe4000fffe003 */
[----:B------:R-:W-:Y:S02]  /*2270*/  SHF.R.U32 R19, R20, 0xc, R20 ;  /* 0x0000000c14137819 */ /* 0x000fe40000001614 */
[----:B------:R-:W-:Y:S02]  /*2280*/  LOP3.LUT R3, R6, R13, RZ, 0x3c, !PT ;  /* 0x0000000d06037212 */ /* 0x000fe400078e3cff */
[----:B------:R-:W-:Y:S02]  /*2290*/  LOP3.LUT R13, R17, R16, RZ, 0x3c, !PT ;  /* 0x00000010110d7212 */ /* 0x000fe400078e3cff */
[----:B------:R-:W-:Y:S02]  /*22a0*/  LOP3.LUT R15, R14, R15, RZ, 0x3c, !PT ;  /* 0x0000000f0e0f7212 */ /* 0x000fe400078e3cff */
[----:B------:R-:W-:-:S02]  /*22b0*/  IADD3 R2, PT, PT, R19, UR23, R8 ;  /* 0x0000001713027c10 */ /* 0x000fc4000fffe008 */
[----:B------:R-:W-:Y:S02]  /*22c0*/  SHF.R.U32 R8, R3, 0x10, R3 ;  /* 0x0000001003087819 */ /* 0x000fe40000001603 */
[----:B------:R-:W-:Y:S02]  /*22d0*/  SHF.R.U32 R13, R13, 0x10, R13 ;  /* 0x000000100d0d7819 */ /* 0x000fe4000000160d */
[----:B------:R-:W-:Y:S01]  /*22e0*/  SHF.R.U32 R21, R15, 0xc, R15 ;  /* 0x0000000c0f157819 */ /* 0x000fe2000000160f */
[----:B------:R-:W-:Y:S01]  /*22f0*/  IMAD.IADD R5, R5, 0x1, R8 ;  /* 0x0000000105057824 */ /* 0x000fe200078e0208 */
[----:B------:R-:W-:Y:S01]  /*2300*/  LOP3.LUT R9, R2, R9, RZ, 0x3c, !PT ;  /* 0x0000000902097212 */ /* 0x000fe200078e3cff */
[----:B------:R-:W-:Y:S01]  /*2310*/  IMAD.IADD R15, R4, 0x1, R13 ;  /* 0x00000001040f7824 */ /* 0x000fe200078e020d */
[----:B------:R-:W-:Y:S02]  /*2320*/  IADD3 R3, PT, PT, R21, R7, R0 ;  /* 0x0000000715037210 */ /* 0x000fe40007ffe000 */
        /* <DEDUP_REMOVED lines=14> */
[----:B------:R-:W-:-:S02]  /*2410*/  IADD3 R11, PT, PT, R23, UR17, R14 ;  /* 0x00000011170b7c10 */ /* 0x000fc4000fffe00e */
[----:B------:R-:W-:Y:S02]  /*2420*/  LOP3.LUT R12, R6, R21, RZ, 0x3c, !PT ;  /* 0x00000015060c7212 */ /* 0x000fe400078e3cff */
[----:B------:R-:W-:Y:S02]  /*2430*/  SHF.R.U32 R9, R9, 0x8, R9 ;  /* 0x0000000809097819 */ /* 0x000fe40000001609 */
[----:B------:R-:W-:Y:S02]  /*2440*/  LOP3.LUT R20, R11, R18, RZ, 0x3c, !PT ;  /* 0x000000120b147212 */ /* 0x000fe400078e3cff */
[----:B------:R-:W-:Y:S01]  /*2450*/  SHF.R.U32 R12, R12, 0x7, R12 ;  /* 0x000000070c0c7819 */ /* 0x000fe2000000160c */
[----:B------:R-:W-:Y:S01]  /*2460*/  IMAD.IADD R19, R15, 0x1, R9 ;  /* 0x000000010f137824 */ /* 0x000fe200078e0209 */
[----:B------:R-:W-:Y:S02]  /*2470*/  LOP3.LUT R18, R23, R8, RZ, 0x3c, !PT ;  /* 0x0000000817127212 */ /* 0x000fe400078e3cff */
[----:B------:R-:W-:-:S02]  /*2480*/  SHF.R.U32 R8, R20, 0x10, R20 ;  /* 0x0000001014087819 */ /* 0x000fc40000001614 */
[----:B------:R-:W-:Y:S02]  /*2490*/  IADD3 R13, PT, PT, R17, UR22, R12 ;  /* 0x00000016110d7c10 */ /* 0x000fe4000fffe00c */
[----:B------:R-:W-:Y:S01]  /*24a0*/  SHF.R.U32 R18, R18, 0x8, R18 ;  /* 0x0000000812127819 */ /* 0x000fe20000001612 */
[C---:B------:R-:W-:Y:S01]  /*24b0*/  IMAD.IADD R15, R19.reuse, 0x1, R8 ;  /* 0x00000001130f7824 */ /* 0x040fe200078e0208 */
[----:B------:R-:W-:Y:S02]  /*24c0*/  LOP3.LUT R17, R16, R13, RZ, 0x3c, !PT ;  /* 0x0000000d10117212 */ /* 0x000fe400078e3cff */
[----:B------:R-:W-:Y:S01]  /*24d0*/  LOP3.LUT R10, R19, R10, RZ, 0x3c, !PT ;  /* 0x0000000a130a7212 */ /* 0x000fe200078e3cff */
[----:B------:R-:W-:Y:S01]  /*24e0*/  IMAD.IADD R16, R5, 0x1, R18 ;  /* 0x0000000105107824 */ /* 0x000fe200078e0212 */
[----:B------:R-:W-:Y:S02]  /*24f0*/  SHF.R.U32 R5, R17, 0x10, R17 ;  /* 0x0000001011057819 */ /* 0x000fe40000001611 */
[----:B------:R-:W-:-:S02]  /*2500*/  LOP3.LUT R19, R15, R14, RZ, 0x3c, !PT ;  /* 0x0000000e0f137212 */ /* 0x000fc400078e3cff */
[----:B------:R-:W-:Y:S02]  /*2510*/  SHF.R.U32 R17, R10, 0x7, R10 ;  /* 0x000000070a117819 */ /* 0x000fe4000000160a */
[C---:B------:R-:W-:Y:S01]  /*2520*/  LOP3.LUT R14, R16.reuse, R7, RZ, 0x3c, !PT ;  /* 0x00000007100e7212 */ /* 0x040fe200078e3cff */
[----:B------:R-:W-:Y:S01]  /*2530*/  IMAD.IADD R7, R16, 0x1, R5 ;  /* 0x0000000110077824 */ /* 0x000fe200078e0205 */
[----:B------:R-:W-:Y:S02]  /*2540*/  SHF.R.U32 R10, R19, 0xc, R19 ;  /* 0x0000000c130a7819 */ /* 0x000fe40000001613 */
[----:B------:R-:W-:Y:S02]  /*2550*/  IADD3 R19, PT, PT, R2, UR7, R17 ;  /* 0x0000000702137c10 */ /* 0x000fe4000fffe011 */
[----:B------:R-:W-:Y:S02]  /*2560*/  SHF.R.U32 R2, R14, 0x7, R14 ;  /* 0x000000070e027819 */ /* 0x000fe4000000160e */
[----:B------:R-:W-:-:S02]  /*2570*/  IADD3 R11, PT, PT, R10, UR23, R11 ;  /* 0x000000170a0b7c10 */ /* 0x000fc4000fffe00b */
[----:B------:R-:W-:Y:S02]  /*2580*/  LOP3.LUT R12, R7, R12, RZ, 0x3c, !PT ;  /* 0x0000000c070c7212 */ /* 0x000fe400078e3cff */
[----:B------:R-:W-:Y:S02]  /*2590*/  LOP3.LUT R18, R18, R19, RZ, 0x3c, !PT ;  /* 0x0000001312127212 */ /* 0x000fe400078e3cff */
[----:B------:R-:W-:Y:S02]  /*25a0*/  IADD3 R14, PT, PT, R2, UR28, R3 ;  /* 0x0000001c020e7c10 */ /* 0x000fe4000fffe003 */
[----:B------:R-:W-:Y:S02]  /*25b0*/  LOP3.LUT R8, R11, R8, RZ, 0x3c, !PT ;  /* 0x000000080b087212 */ /* 0x000fe400078e3cff */
[----:B------:R-:W-:Y:S02]  /*25c0*/  SHF.R.U32 R12, R12, 0xc, R12 ;  /* 0x0000000c0c0c7819 */ /* 0x000fe4000000160c */
[----:B------:R-:W-:Y:S01]  /*25d0*/  SHF.R.U32 R3, R18, 0x10, R18 ;  /* 0x0000001012037819 */ /* 0x000fe20000001612 */
[----:B------:R-:W-:Y:S01]  /*25e0*/  VIADD R18, R19, UR18 ;  /* 0x0000001213127c36 */ /* 0x000fe20008000000 */
[----:B------:R-:W-:-:S02]  /*25f0*/  LOP3.LUT R9, R14, R9, RZ, 0x3c, !PT ;  /* 0x000000090e097212 */ /* 0x000fc400078e3cff */
[----:B------:R-:W-:Y:S01]  /*2600*/  SHF.R.U32 R8, R8, 0x8, R8 ;  /* 0x0000000808087819 */ /* 0x000fe20000001608 */
[----:B------:R-:W-:Y:S01]  /*2610*/  IMAD.IADD R6, R6, 0x1, R3 ;  /* 0x0000000106067824 */ /* 0x000fe200078e0203 */
[----:B------:R-:W-:Y:S02]  /*2620*/  IADD3 R16, PT, PT, R12, UR6, R13 ;  /* 0x000000060c107c10 */ /* 0x000fe4000fffe00d */
[----:B------:R-:W-:Y:S01]  /*2630*/  SHF.R.U32 R9, R9, 0x10, R9 ;  /* 0x0000001009097819 */ /* 0x000fe20000001609 */
[----:B------:R-:W-:Y:S01]  /*2640*/  IMAD.IADD R15, R15, 0x1, R8 ;  /* 0x000000010f0f7824 */ /* 0x000fe200078e0208 */
[----:B------:R-:W-:Y:S02]  /*2650*/  LOP3.LUT R16, R16, R5, RZ, 0x3c, !PT ;  /* 0x0000000510107212 */ /* 0x000fe400078e3cff */
[----:B------:R-:W-:Y:S01]  /*2660*/  LOP3.LUT R17, R6, R17, RZ, 0x3c, !PT ;  /* 0x0000001106117212 */ /* 0x000fe200078e3cff */
[----:B------:R-:W-:Y:S01]  /*2670*/  IMAD.IADD R11, R4, 0x1, R9 ;  /* 0x00000001040b7824 */ /* 0x000fe200078e0209 */
[----:B------:R-:W-:-:S02]  /*2680*/  LOP3.LUT R15, R15, R10, RZ, 0x3c, !PT ;  /* 0x0000000a0f0f7212 */ /* 0x000fc400078e3cff */
[----:B------:R-:W-:Y:S02]  /*2690*/  SHF.R.U32 R16, R16, 0x8, R16 ;  /* 0x0000000810107819 */ /* 0x000fe40000001610 */
[----:B------:R-:W-:Y:S02]  /*26a0*/  LEA.HI R18, R17, R18, R17, 0x14 ;  /* 0x0000001211127211 */ /* 0x000fe400078fa011 */
[----:B------:R-:W-:Y:S01]  /*26b0*/  LOP3.LUT R5, R11, R2, RZ, 0x3c, !PT ;  /* 0x000000020b057212 */ /* 0x000fe200078e3cff */
[----:B------:R-:W-:Y:S01]  /*26c0*/  IMAD.IADD R7, R7, 0x1, R16 ;  /* 0x0000000107077824 */ /* 0x000fe200078e0210 */
[----:B------:R-:W-:Y:S02]  /*26d0*/  SHF.R.U32 R15, R15, 0x7, R15 ;  /* 0x000000070f0f7819 */ /* 0x000fe4000000160f */
[----:B------:R-:W-:Y:S02]  /*26e0*/  LEA.HI R14, R5, R14, R5, 0x14 ;  /* 0x0000000e050e7211 */ /* 0x000fe400078fa005 */
[----:B------:R-:W-:-:S02]  /*26f0*/  IADD3 R13, PT, PT, R15, R18, R0 ;  /* 0x000000120f0d7210 */ /* 0x000fc40007ffe000 */
[----:B------:R-:W-:Y:S02]  /*2700*/  LOP3.LUT R7, R7, R12, RZ, 0x3c, !PT ;  /* 0x0000000c07077212 */ /* 0x000fe400078e3cff */
[----:B------:R-:W-:Y:S02]  /*2710*/  LOP3.LUT R2, R14, R9, RZ, 0x3c, !PT ;  /* 0x000000090e027212 */ /* 0x000fe400078e3cff */
[----:B------:R-:W-:Y:S02]  /*2720*/  LOP3.LUT R16, R13, R16, RZ, 0x3c, !PT ;  /* 0x000000100d107212 */ /* 0x000fe400078e3cff */
[----:B------:R-:W-:Y:S02]  /*2730*/  SHF.R.U32 R7, R7, 0x7, R7 ;  /* 0x0000000707077819 */ /* 0x000fe40000001607 */
[----:B------:R-:W-:Y:S02]  /*2740*/  LEA.HI R2, R2, R11, R2, 0x18 ;  /* 0x0000000b02027211 */ /* 0x000fe400078fc002 */
[----:B------:R-:W-:Y:S01]  /*2750*/  SHF.R.U32 R9, R16, 0x10, R16 ;  /* 0x0000001010097819 */ /* 0x000fe20000001610 */
[----:B------:R-:W-:Y:S01]  /*2760*/  IMAD.IADD R5, R14, 0x1, R7 ;  /* 0x000000010e057824 */ /* 0x000fe200078e0207 */
[----:B------:R-:W-:-:S03]  /*2770*/  LOP3.LUT R3, R18, R3, RZ, 0x3c, !PT ;  /* 0x0000000312037212 */ /* 0x000fc600078e3cff */
[----:B------:R-:W-:Y:S01]  /*2780*/  IMAD.IADD R4, R2, 0x1, R9 ;  /* 0x0000000102047824 */ /* 0x000fe200078e0209 */
[----:B------:R-:W-:Y:S01]  /*2790*/  LOP3.LUT R8, R8, R5, RZ, 0x3c, !PT ;  /* 0x0000000508087212 */ /* 0x000fe200078e3cff */
[----:B------:R-:W-:Y:S01]  /*27a0*/  VIADD R5, R5, UR19 ;  /* 0x0000001305057c36 */ /* 0x000fe20008000000 */
[----:B------:R-:W-:Y:S02]  /*27b0*/  LEA.HI R3, R3, R6, R3, 0x18 ;  /* 0x0000000603037211 */ /* 0x000fe400078fc003 */
[----:B------:R-:W-:Y:S02]  /*27c0*/  LOP3.LUT R15, R4, R15, RZ, 0x3c, !PT ;  /* 0x0000000f040f7212 */ /* 0x000fe400078e3cff */
[----:B------:R-:W-:Y:S02]  /*27d0*/  SHF.R.U32 R8, R8, 0x10, R8 ;  /* 0x0000001008087819 */ /* 0x000fe40000001608 */
[----:B------:R-:W-:-:S03]  /*27e0*/  SHF.R.U32 R6, R15, 0xc, R15 ;  /* 0x0000000c0f067819 */ /* 0x000fc6000000160f */
[----:B------:R-:W-:Y:S01]  /*27f0*/  IMAD.IADD R2, R3, 0x1, R8 ;  /* 0x0000000103027824 */ /* 0x000fe200078e0208 */
[----:B------:R-:W-:-:S04]  /*2800*/  IADD3 R10, PT, PT, R6, UR21, R13 ;  /* 0x00000015060a7c10 */ /* 0x000fc8000fffe00d */
[----:B------:R-:W-:Y:S02]  /*2810*/  LOP3.LUT R2, R2, R7, RZ, 0x3c, !PT ;  /* 0x0000000702027212 */ /* 0x000fe400078e3cff */
[----:B------:R-:W-:Y:S02]  /*2820*/  LOP3.LUT R9, R10, R9, RZ, 0x3c, !PT ;  /* 0x000000090a097212 */ /* 0x000fe400078e3cff */
[----:B------:R-:W-:Y:S02]  /*2830*/  LEA.HI R5, R2, R5, R2, 0x14 ;  /* 0x0000000502057211 */ /* 0x000fe400078fa002 */
[----:B------:R-:W-:Y:S02]  /*2840*/  LEA.HI R9, R9, R4, R9, 0x18 ;  /* 0x0000000409097211 */ /* 0x000fe400078fc009 */
[----:B------:R-:W-:Y:S02]  /*2850*/  LOP3.LUT R5, R5, R8, RZ, 0x3c, !PT ;  /* 0x0000000805057212 */ /* 0x000fe400078e3cff */
[----:B------:R-:W-:-:S02]  /*2860*/  LOP3.LUT R9, R9, R6, RZ, 0x3c, !PT ;  /* 0x0000000609097212 */ /* 0x000fc400078e3cff */
[----:B------:R-:W-:Y:S02]  /*2870*/  SHF.R.U32 R5, R5, 0x8, R5 ;  /* 0x0000000805057819 */ /* 0x000fe40000001605 */
[----:B------:R-:W-:-:S04]  /*2880*/  SHF.R.U32 R2, R9, 0x7, R9 ;  /* 0x0000000709027819 */ /* 0x000fc80000001609 */
[----:B------:R-:W-:-:S13]  /*2890*/  ISETP.NE.AND P0, PT, R2, R5, PT ;  /* 0x000000050200720c */ /* 0x000fda0003f05270 */
[----:B------:R-:W-:Y:S05]  /*28a0*/  @P0 EXIT ;  /* 0x000000000000094d */ /* 0x000fea0003800000 */
[----:B------:R-:W0:Y:S01]  /*28b0*/  S2R R5, SR_LANEID ;  /* 0x0000000000057919 */ /* 0x000e220000000000 */
[----:B------:R-:W-:Y:S01]  /*28c0*/  VOTEU.ANY UR6, UPT, PT ;  /* 0x0000000000067886 */ /* 0x000fe200038e0100 */
[----:B------:R-:W1:Y:S01]  /*28d0*/  LDC.64 R2, c[0x0][0x380] ;  /* 0x0000e000ff027b82 */ /* 0x000e620000000a00 */
[----:B------:R-:W0:Y:S01]  /*28e0*/  FLO.U32 R4, UR6 ;  /* 0x0000000600047d00 */ /* 0x000e2200080e0000 */
[----:B------:R-:W1:Y:S07]  /*28f0*/  LDCU.64 UR4, c[0x0][0x358] ;  /* 0x00006b00ff0477ac */ /* 0x000e6e0008000a00 */
[----:B------:R-:W1:Y:S01]  /*2900*/  POPC R7, UR6 ;  /* 0x0000000600077d09 */ /* 0x000e620008000000 */
[----:B0-----:R-:W-:-:S13]  /*2910*/  ISETP.EQ.U32.AND P0, PT, R4, R5, PT ;  /* 0x000000050400720c */ /* 0x001fda0003f02070 */
[----:B-1----:R-:W2:Y:S01]  /*2920*/  @P0 ATOMG.E.ADD.STRONG.GPU PT, R3, desc[UR4][R2.64], R7 ;  /* 0x80000007020309a8 */ /* 0x002ea200081ef104 */
[----:B------:R-:W0:Y:S02]  /*2930*/  S2R R6, SR_LTMASK ;  /* 0x0000000000067919 */ /* 0x000e240000003900 */
[----:B0-----:R-:W-:-:S06]  /*2940*/  LOP3.LUT R6, R6, UR6, RZ, 0xc0, !PT ;  /* 0x0000000606067c12 */ /* 0x001fcc000f8ec0ff */
[----:B------:R-:W0:Y:S01]  /*2950*/  POPC R6, R6 ;  /* 0x0000000600067309 */ /* 0x000e220000000000 */
[----:B--2---:R-:W0:Y:S02]  /*2960*/  SHFL.IDX PT, R5, R3, R4, 0x1f ;  /* 0x00001f0403057589 */ /* 0x004e2400000e0000 */
[----:B0-----:R-:W-:-:S04]  /*2970*/  IADD3 R5, PT, PT, R5, 0x1, R6 ;  /* 0x0000000105057810 */ /* 0x001fc80007ffe006 */
[----:B------:R-:W-:-:S13]  /*2980*/  ISETP.GT.U32.AND P0, PT, R5, 0x20, PT ;  /* 0x000000200500780c */ /* 0x000fda0003f04070 */
[----:B------:R-:W-:Y:S05]  /*2990*/  @P0 EXIT ;  /* 0x000000000000094d */ /* 0x000fea0003800000 */
[----:B------:R-:W0:Y:S02]  /*29a0*/  LDC.64 R2, c[0x0][0x380] ;  /* 0x0000e000ff027b82 */ /* 0x000e240000000a00 */
[----:B0-----:R-:W-:-:S05]  /*29b0*/  IMAD.WIDE.U32 R2, R5, 0x4, R2 ;  /* 0x0000000405027825 */ /* 0x001fca00078e0002 */
[----:B------:R-:W-:Y:S01]  /*29c0*/  STG.E desc[UR4][R2.64], R0 ;  /* 0x0000000002007986 */ /* 0x000fe2000c101904 */
[----:B------:R-:W-:Y:S05]  /*29d0*/  EXIT ;  /* 0x000000000000794d */ /* 0x000fea0003800000 */
.L_x_0:
[----:B------:R-:W-:-:S00]  /*29e0*/  BRA `(.L_x_0) ;  /* 0xfffffffc00fc7947 */ /* 0x000fc0000383ffff */
[----:B------:R-:W-:-:S00]  /*29f0*/  NOP ;  /* 0x0000000000007918 */ /* 0x000fc00000000000 */
        /* <DEDUP_REMOVED lines=8> */
.L_x_1:


//--------------------- .nv.shared.reserved.0     --------------------------
	.section	.nv.shared.reserved.0,"aw",@nobits
	.weak		__nv_reservedSMEM_offset_0_alias
	.size		__nv_reservedSMEM_offset_0_alias, 0, 64
	.other		__nv_reservedSMEM_offset_0_alias,@"STO_CUDA_RESERVED_SHARED STV_DEFAULT"
__nv_reservedSMEM_offset_0_alias:
	.zero		0
	.zero		64


//--------------------- .nv.constant0._Z6searchPjjjjjjjjjjjjjjjjjjjjj --------------------------
	.section	.nv.constant0._Z6searchPjjjjjjjjjjjjjjjjjjjjj,"a",@progbits
	.sectionflags	@""
	.align	4
.nv.constant0._Z6searchPjjjjjjjjjjjjjjjjjjjjj:
	.zero		984


//--------------------- SYMBOLS --------------------------

	.type		.nv.reservedSmem.offset0,@object
	.size		.nv.reservedSmem.offset0,0x4
